//
// Generated by NVIDIA NVVM Compiler
//
// Compiler Build ID: CL-36424714
// Cuda compilation tools, release 13.0, V13.0.88
// Based on NVVM 20.0.0
//

.version 9.0
.target sm_100
.address_size 64

	// .globl	_Z9func_pecrPfS_iiiiiiiiS_
// _ZZ9func_pecrPfS_iiiiiiiiS_E4data has been demoted
// _ZZ9func_pecrPfS_iiiiiiiiS_E5index has been demoted
// _ZZ9func_pecrPfS_iiiiiiiiS_E5count has been demoted
// _ZZ9func_pecrPfS_iiiiiiiiS_E6output has been demoted

.visible .entry _Z9func_pecrPfS_iiiiiiiiS_(
	.param .u64 .ptr .align 1 _Z9func_pecrPfS_iiiiiiiiS__param_0,
	.param .u64 .ptr .align 1 _Z9func_pecrPfS_iiiiiiiiS__param_1,
	.param .u32 _Z9func_pecrPfS_iiiiiiiiS__param_2,
	.param .u32 _Z9func_pecrPfS_iiiiiiiiS__param_3,
	.param .u32 _Z9func_pecrPfS_iiiiiiiiS__param_4,
	.param .u32 _Z9func_pecrPfS_iiiiiiiiS__param_5,
	.param .u32 _Z9func_pecrPfS_iiiiiiiiS__param_6,
	.param .u32 _Z9func_pecrPfS_iiiiiiiiS__param_7,
	.param .u32 _Z9func_pecrPfS_iiiiiiiiS__param_8,
	.param .u32 _Z9func_pecrPfS_iiiiiiiiS__param_9,
	.param .u64 .ptr .align 1 _Z9func_pecrPfS_iiiiiiiiS__param_10
)
{
	.reg .pred 	%p<56>;
	.reg .b32 	%r<450>;
	.reg .b32 	%f<140>;
	.reg .b64 	%rd<79>;
	// demoted variable
	.shared .align 4 .b8 _ZZ9func_pecrPfS_iiiiiiiiS_E4data[4096];
	// demoted variable
	.shared .align 4 .b8 _ZZ9func_pecrPfS_iiiiiiiiS_E5index[4096];
	// demoted variable
	.shared .align 4 .b8 _ZZ9func_pecrPfS_iiiiiiiiS_E5count[800];
	// demoted variable
	.shared .align 4 .b8 _ZZ9func_pecrPfS_iiiiiiiiS_E6output[2000];
	ld.param.u64 	%rd7, [_Z9func_pecrPfS_iiiiiiiiS__param_0];
	ld.param.u64 	%rd8, [_Z9func_pecrPfS_iiiiiiiiS__param_1];
	ld.param.u32 	%r152, [_Z9func_pecrPfS_iiiiiiiiS__param_2];
	ld.param.u32 	%r153, [_Z9func_pecrPfS_iiiiiiiiS__param_4];
	ld.param.u32 	%r154, [_Z9func_pecrPfS_iiiiiiiiS__param_5];
	ld.param.u32 	%r155, [_Z9func_pecrPfS_iiiiiiiiS__param_6];
	ld.param.u32 	%r156, [_Z9func_pecrPfS_iiiiiiiiS__param_7];
	ld.param.u32 	%r157, [_Z9func_pecrPfS_iiiiiiiiS__param_8];
	ld.param.u32 	%r158, [_Z9func_pecrPfS_iiiiiiiiS__param_9];
	ld.param.u64 	%rd6, [_Z9func_pecrPfS_iiiiiiiiS__param_10];
	cvta.to.global.u64 	%rd1, %rd7;
	cvta.to.global.u64 	%rd2, %rd8;
	mov.u32 	%r1, %tid.x;
	mul.lo.s32 	%r2, %r158, %r157;
	setp.lt.s32 	%p1, %r2, 1;
	mov.f32 	%f139, 0f00000000;
	@%p1 bra 	$L__BB0_87;
	setp.lt.s32 	%p2, %r153, 1;
	@%p2 bra 	$L__BB0_58;
	setp.lt.s32 	%p11, %r154, 1;
	@%p11 bra 	$L__BB0_47;
	and.b32  	%r3, %r154, 7;
	and.b32  	%r4, %r154, 3;
	and.b32  	%r5, %r154, 2147483640;
	and.b32  	%r6, %r154, 1;
	mul.lo.s32 	%r7, %r156, %r1;
	mov.b32 	%r378, 0;
	mov.u32 	%r8, %ctaid.x;
	mov.u32 	%r386, %r378;
$L__BB0_4:
	div.s32 	%r199, %r378, %r157;
	rem.s32 	%r200, %r378, %r158;
	add.s32 	%r201, %r199, %r8;
	add.s32 	%r202, %r200, %r7;
	mad.lo.s32 	%r203, %r201, %r152, %r202;
	mul.lo.s32 	%r11, %r203, %r155;
	mov.b32 	%r380, 0;
	mov.u32 	%r387, %r380;
$L__BB0_5:
	setp.lt.u32 	%p20, %r154, 8;
	mad.lo.s32 	%r15, %r380, %r152, %r11;
	mov.b32 	%r417, 0;
	@%p20 bra 	$L__BB0_24;
	mov.b32 	%r383, 0;
$L__BB0_7:
	.pragma "nounroll";
	add.s32 	%r207, %r15, %r383;
	mul.wide.s32 	%rd9, %r207, 4;
	add.s64 	%rd3, %rd1, %rd9;
	ld.global.f32 	%f1, [%rd3];
	setp.eq.f32 	%p21, %f1, 0f00000000;
	@%p21 bra 	$L__BB0_9;
	shl.b32 	%r208, %r386, 2;
	mov.u32 	%r209, _ZZ9func_pecrPfS_iiiiiiiiS_E4data;
	add.s32 	%r210, %r209, %r208;
	st.shared.f32 	[%r210], %f1;
	mad.lo.s32 	%r211, %r383, %r380, %r380;
	mov.u32 	%r212, _ZZ9func_pecrPfS_iiiiiiiiS_E5index;
	add.s32 	%r213, %r212, %r208;
	st.shared.u32 	[%r213], %r211;
	add.s32 	%r386, %r386, 1;
	add.s32 	%r387, %r387, 1;
$L__BB0_9:
	ld.global.f32 	%f2, [%rd3+4];
	setp.eq.f32 	%p22, %f2, 0f00000000;
	@%p22 bra 	$L__BB0_11;
	shl.b32 	%r214, %r386, 2;
	mov.u32 	%r215, _ZZ9func_pecrPfS_iiiiiiiiS_E4data;
	add.s32 	%r216, %r215, %r214;
	st.shared.f32 	[%r216], %f2;
	mad.lo.s32 	%r217, %r380, %r383, %r380;
	add.s32 	%r218, %r217, %r380;
	mov.u32 	%r219, _ZZ9func_pecrPfS_iiiiiiiiS_E5index;
	add.s32 	%r220, %r219, %r214;
	st.shared.u32 	[%r220], %r218;
	add.s32 	%r386, %r386, 1;
	add.s32 	%r387, %r387, 1;
$L__BB0_11:
	ld.global.f32 	%f3, [%rd3+8];
	setp.eq.f32 	%p23, %f3, 0f00000000;
	@%p23 bra 	$L__BB0_13;
	add.s32 	%r221, %r383, 2;
	shl.b32 	%r222, %r386, 2;
	mov.u32 	%r223, _ZZ9func_pecrPfS_iiiiiiiiS_E4data;
	add.s32 	%r224, %r223, %r222;
	st.shared.f32 	[%r224], %f3;
	mad.lo.s32 	%r225, %r221, %r380, %r380;
	mov.u32 	%r226, _ZZ9func_pecrPfS_iiiiiiiiS_E5index;
	add.s32 	%r227, %r226, %r222;
	st.shared.u32 	[%r227], %r225;
	add.s32 	%r386, %r386, 1;
	add.s32 	%r387, %r387, 1;
$L__BB0_13:
	ld.global.f32 	%f4, [%rd3+12];
	setp.eq.f32 	%p24, %f4, 0f00000000;
	@%p24 bra 	$L__BB0_15;
	add.s32 	%r228, %r383, 3;
	shl.b32 	%r229, %r386, 2;
	mov.u32 	%r230, _ZZ9func_pecrPfS_iiiiiiiiS_E4data;
	add.s32 	%r231, %r230, %r229;
	st.shared.f32 	[%r231], %f4;
	mad.lo.s32 	%r232, %r228, %r380, %r380;
	mov.u32 	%r233, _ZZ9func_pecrPfS_iiiiiiiiS_E5index;
	add.s32 	%r234, %r233, %r229;
	st.shared.u32 	[%r234], %r232;
	add.s32 	%r386, %r386, 1;
	add.s32 	%r387, %r387, 1;
$L__BB0_15:
	ld.global.f32 	%f5, [%rd3+16];
	setp.eq.f32 	%p25, %f5, 0f00000000;
	@%p25 bra 	$L__BB0_17;
	add.s32 	%r235, %r383, 4;
	shl.b32 	%r236, %r386, 2;
	mov.u32 	%r237, _ZZ9func_pecrPfS_iiiiiiiiS_E4data;
	add.s32 	%r238, %r237, %r236;
	st.shared.f32 	[%r238], %f5;
	mad.lo.s32 	%r239, %r235, %r380, %r380;
	mov.u32 	%r240, _ZZ9func_pecrPfS_iiiiiiiiS_E5index;
	add.s32 	%r241, %r240, %r236;
	st.shared.u32 	[%r241], %r239;
	add.s32 	%r386, %r386, 1;
	add.s32 	%r387, %r387, 1;
$L__BB0_17:
	ld.global.f32 	%f6, [%rd3+20];
	setp.eq.f32 	%p26, %f6, 0f00000000;
	@%p26 bra 	$L__BB0_19;
	add.s32 	%r242, %r383, 5;
	shl.b32 	%r243, %r386, 2;
	mov.u32 	%r244, _ZZ9func_pecrPfS_iiiiiiiiS_E4data;
	add.s32 	%r245, %r244, %r243;
	st.shared.f32 	[%r245], %f6;
	mad.lo.s32 	%r246, %r242, %r380, %r380;
	mov.u32 	%r247, _ZZ9func_pecrPfS_iiiiiiiiS_E5index;
	add.s32 	%r248, %r247, %r243;
	st.shared.u32 	[%r248], %r246;
	add.s32 	%r386, %r386, 1;
	add.s32 	%r387, %r387, 1;
$L__BB0_19:
	ld.global.f32 	%f7, [%rd3+24];
	setp.eq.f32 	%p27, %f7, 0f00000000;
	@%p27 bra 	$L__BB0_21;
	add.s32 	%r249, %r383, 6;
	shl.b32 	%r250, %r386, 2;
	mov.u32 	%r251, _ZZ9func_pecrPfS_iiiiiiiiS_E4data;
	add.s32 	%r252, %r251, %r250;
	st.shared.f32 	[%r252], %f7;
	mad.lo.s32 	%r253, %r249, %r380, %r380;
	mov.u32 	%r254, _ZZ9func_pecrPfS_iiiiiiiiS_E5index;
	add.s32 	%r255, %r254, %r250;
	st.shared.u32 	[%r255], %r253;
	add.s32 	%r386, %r386, 1;
	add.s32 	%r387, %r387, 1;
$L__BB0_21:
	ld.global.f32 	%f8, [%rd3+28];
	setp.eq.f32 	%p28, %f8, 0f00000000;
	@%p28 bra 	$L__BB0_23;
	add.s32 	%r256, %r383, 7;
	shl.b32 	%r257, %r386, 2;
	mov.u32 	%r258, _ZZ9func_pecrPfS_iiiiiiiiS_E4data;
	add.s32 	%r259, %r258, %r257;
	st.shared.f32 	[%r259], %f8;
	mad.lo.s32 	%r260, %r256, %r380, %r380;
	mov.u32 	%r261, _ZZ9func_pecrPfS_iiiiiiiiS_E5index;
	add.s32 	%r262, %r261, %r257;
	st.shared.u32 	[%r262], %r260;
	add.s32 	%r386, %r386, 1;
	add.s32 	%r387, %r387, 1;
$L__BB0_23:
	add.s32 	%r383, %r383, 8;
	setp.ne.s32 	%p29, %r383, %r5;
	mov.u32 	%r417, %r5;
	@%p29 bra 	$L__BB0_7;
$L__BB0_24:
	setp.eq.s32 	%p30, %r3, 0;
	@%p30 bra 	$L__BB0_45;
	add.s32 	%r264, %r3, -1;
	setp.lt.u32 	%p31, %r264, 3;
	@%p31 bra 	$L__BB0_35;
	add.s32 	%r265, %r15, %r417;
	mul.wide.s32 	%rd10, %r265, 4;
	add.s64 	%rd4, %rd1, %rd10;
	ld.global.f32 	%f9, [%rd4];
	setp.eq.f32 	%p32, %f9, 0f00000000;
	@%p32 bra 	$L__BB0_28;
	shl.b32 	%r266, %r386, 2;
	mov.u32 	%r267, _ZZ9func_pecrPfS_iiiiiiiiS_E4data;
	add.s32 	%r268, %r267, %r266;
	st.shared.f32 	[%r268], %f9;
	mad.lo.s32 	%r269, %r417, %r380, %r380;
	mov.u32 	%r270, _ZZ9func_pecrPfS_iiiiiiiiS_E5index;
	add.s32 	%r271, %r270, %r266;
	st.shared.u32 	[%r271], %r269;
	add.s32 	%r386, %r386, 1;
	add.s32 	%r387, %r387, 1;
$L__BB0_28:
	ld.global.f32 	%f10, [%rd4+4];
	setp.eq.f32 	%p33, %f10, 0f00000000;
	@%p33 bra 	$L__BB0_30;
	shl.b32 	%r272, %r386, 2;
	mov.u32 	%r273, _ZZ9func_pecrPfS_iiiiiiiiS_E4data;
	add.s32 	%r274, %r273, %r272;
	st.shared.f32 	[%r274], %f10;
	mad.lo.s32 	%r275, %r380, %r417, %r380;
	add.s32 	%r276, %r275, %r380;
	mov.u32 	%r277, _ZZ9func_pecrPfS_iiiiiiiiS_E5index;
	add.s32 	%r278, %r277, %r272;
	st.shared.u32 	[%r278], %r276;
	add.s32 	%r386, %r386, 1;
	add.s32 	%r387, %r387, 1;
$L__BB0_30:
	ld.global.f32 	%f11, [%rd4+8];
	setp.eq.f32 	%p34, %f11, 0f00000000;
	@%p34 bra 	$L__BB0_32;
	add.s32 	%r279, %r417, 2;
	shl.b32 	%r280, %r386, 2;
	mov.u32 	%r281, _ZZ9func_pecrPfS_iiiiiiiiS_E4data;
	add.s32 	%r282, %r281, %r280;
	st.shared.f32 	[%r282], %f11;
	mad.lo.s32 	%r283, %r279, %r380, %r380;
	mov.u32 	%r284, _ZZ9func_pecrPfS_iiiiiiiiS_E5index;
	add.s32 	%r285, %r284, %r280;
	st.shared.u32 	[%r285], %r283;
	add.s32 	%r386, %r386, 1;
	add.s32 	%r387, %r387, 1;
$L__BB0_32:
	ld.global.f32 	%f12, [%rd4+12];
	setp.eq.f32 	%p35, %f12, 0f00000000;
	@%p35 bra 	$L__BB0_34;
	add.s32 	%r286, %r417, 3;
	shl.b32 	%r287, %r386, 2;
	mov.u32 	%r288, _ZZ9func_pecrPfS_iiiiiiiiS_E4data;
	add.s32 	%r289, %r288, %r287;
	st.shared.f32 	[%r289], %f12;
	mad.lo.s32 	%r290, %r286, %r380, %r380;
	mov.u32 	%r291, _ZZ9func_pecrPfS_iiiiiiiiS_E5index;
	add.s32 	%r292, %r291, %r287;
	st.shared.u32 	[%r292], %r290;
	add.s32 	%r386, %r386, 1;
	add.s32 	%r387, %r387, 1;
$L__BB0_34:
	add.s32 	%r417, %r417, 4;
$L__BB0_35:
	setp.eq.s32 	%p36, %r4, 0;
	@%p36 bra 	$L__BB0_45;
	setp.eq.s32 	%p37, %r4, 1;
	@%p37 bra 	$L__BB0_42;
	add.s32 	%r294, %r15, %r417;
	mul.wide.s32 	%rd11, %r294, 4;
	add.s64 	%rd5, %rd1, %rd11;
	ld.global.f32 	%f13, [%rd5];
	setp.eq.f32 	%p38, %f13, 0f00000000;
	@%p38 bra 	$L__BB0_39;
	shl.b32 	%r295, %r386, 2;
	mov.u32 	%r296, _ZZ9func_pecrPfS_iiiiiiiiS_E4data;
	add.s32 	%r297, %r296, %r295;
	st.shared.f32 	[%r297], %f13;
	mad.lo.s32 	%r298, %r417, %r380, %r380;
	mov.u32 	%r299, _ZZ9func_pecrPfS_iiiiiiiiS_E5index;
	add.s32 	%r300, %r299, %r295;
	st.shared.u32 	[%r300], %r298;
	add.s32 	%r386, %r386, 1;
	add.s32 	%r387, %r387, 1;
$L__BB0_39:
	ld.global.f32 	%f14, [%rd5+4];
	setp.eq.f32 	%p39, %f14, 0f00000000;
	@%p39 bra 	$L__BB0_41;
	shl.b32 	%r301, %r386, 2;
	mov.u32 	%r302, _ZZ9func_pecrPfS_iiiiiiiiS_E4data;
	add.s32 	%r303, %r302, %r301;
	st.shared.f32 	[%r303], %f14;
	mad.lo.s32 	%r304, %r380, %r417, %r380;
	add.s32 	%r305, %r304, %r380;
	mov.u32 	%r306, _ZZ9func_pecrPfS_iiiiiiiiS_E5index;
	add.s32 	%r307, %r306, %r301;
	st.shared.u32 	[%r307], %r305;
	add.s32 	%r386, %r386, 1;
	add.s32 	%r387, %r387, 1;
$L__BB0_41:
	add.s32 	%r417, %r417, 2;
$L__BB0_42:
	setp.eq.s32 	%p40, %r6, 0;
	@%p40 bra 	$L__BB0_45;
	add.s32 	%r308, %r15, %r417;
	mul.wide.s32 	%rd12, %r308, 4;
	add.s64 	%rd13, %rd1, %rd12;
	ld.global.f32 	%f15, [%rd13];
	setp.eq.f32 	%p41, %f15, 0f00000000;
	@%p41 bra 	$L__BB0_45;
	shl.b32 	%r309, %r386, 2;
	mov.u32 	%r310, _ZZ9func_pecrPfS_iiiiiiiiS_E4data;
	add.s32 	%r311, %r310, %r309;
	st.shared.f32 	[%r311], %f15;
	mad.lo.s32 	%r312, %r417, %r380, %r380;
	mov.u32 	%r313, _ZZ9func_pecrPfS_iiiiiiiiS_E5index;
	add.s32 	%r314, %r313, %r309;
	st.shared.u32 	[%r314], %r312;
	add.s32 	%r386, %r386, 1;
	add.s32 	%r387, %r387, 1;
$L__BB0_45:
	add.s32 	%r380, %r380, 1;
	setp.ne.s32 	%p42, %r380, %r153;
	@%p42 bra 	$L__BB0_5;
	shl.b32 	%r315, %r378, 2;
	mov.u32 	%r316, _ZZ9func_pecrPfS_iiiiiiiiS_E5count;
	add.s32 	%r317, %r316, %r315;
	st.shared.u32 	[%r317], %r387;
	add.s32 	%r378, %r378, 1;
	setp.eq.s32 	%p43, %r378, %r2;
	@%p43 bra 	$L__BB0_70;
	bra.uni 	$L__BB0_4;
$L__BB0_47:
	and.b32  	%r99, %r2, 7;
	setp.lt.u32 	%p12, %r2, 8;
	mov.b32 	%r433, 0;
	@%p12 bra 	$L__BB0_50;
	and.b32  	%r433, %r2, 2147483640;
	mov.b32 	%r431, 0;
	mov.u32 	%r181, _ZZ9func_pecrPfS_iiiiiiiiS_E5count;
$L__BB0_49:
	.pragma "nounroll";
	shl.b32 	%r180, %r431, 2;
	add.s32 	%r182, %r181, %r180;
	mov.b32 	%r183, 0;
	st.shared.u32 	[%r182], %r183;
	st.shared.u32 	[%r182+4], %r183;
	st.shared.u32 	[%r182+8], %r183;
	st.shared.u32 	[%r182+12], %r183;
	st.shared.u32 	[%r182+16], %r183;
	st.shared.u32 	[%r182+20], %r183;
	st.shared.u32 	[%r182+24], %r183;
	st.shared.u32 	[%r182+28], %r183;
	add.s32 	%r431, %r431, 8;
	setp.ne.s32 	%p13, %r431, %r433;
	@%p13 bra 	$L__BB0_49;
$L__BB0_50:
	setp.eq.s32 	%p14, %r99, 0;
	@%p14 bra 	$L__BB0_70;
	and.b32  	%r104, %r2, 3;
	setp.lt.u32 	%p15, %r99, 4;
	@%p15 bra 	$L__BB0_53;
	shl.b32 	%r184, %r433, 2;
	mov.u32 	%r185, _ZZ9func_pecrPfS_iiiiiiiiS_E5count;
	add.s32 	%r186, %r185, %r184;
	mov.b32 	%r187, 0;
	st.shared.u32 	[%r186], %r187;
	st.shared.u32 	[%r186+4], %r187;
	st.shared.u32 	[%r186+8], %r187;
	st.shared.u32 	[%r186+12], %r187;
	add.s32 	%r433, %r433, 4;
$L__BB0_53:
	setp.eq.s32 	%p16, %r104, 0;
	@%p16 bra 	$L__BB0_70;
	setp.eq.s32 	%p17, %r104, 1;
	@%p17 bra 	$L__BB0_56;
	shl.b32 	%r188, %r433, 2;
	mov.u32 	%r189, _ZZ9func_pecrPfS_iiiiiiiiS_E5count;
	add.s32 	%r190, %r189, %r188;
	mov.b32 	%r191, 0;
	st.shared.u32 	[%r190], %r191;
	st.shared.u32 	[%r190+4], %r191;
	add.s32 	%r433, %r433, 2;
$L__BB0_56:
	and.b32  	%r192, %r2, 1;
	setp.eq.b32 	%p18, %r192, 1;
	not.pred 	%p19, %p18;
	@%p19 bra 	$L__BB0_70;
	shl.b32 	%r193, %r433, 2;
	mov.u32 	%r194, _ZZ9func_pecrPfS_iiiiiiiiS_E5count;
	add.s32 	%r195, %r194, %r193;
	mov.b32 	%r196, 0;
	st.shared.u32 	[%r195], %r196;
	bra.uni 	$L__BB0_70;
$L__BB0_58:
	and.b32  	%r109, %r2, 15;
	setp.lt.u32 	%p3, %r2, 16;
	mov.b32 	%r435, 0;
	@%p3 bra 	$L__BB0_61;
	and.b32  	%r435, %r2, 2147483632;
	mov.b32 	%r440, 0;
	mov.u32 	%r162, _ZZ9func_pecrPfS_iiiiiiiiS_E5count;
$L__BB0_60:
	.pragma "nounroll";
	shl.b32 	%r161, %r440, 2;
	add.s32 	%r163, %r162, %r161;
	mov.b32 	%r164, 0;
	st.shared.u32 	[%r163], %r164;
	st.shared.u32 	[%r163+4], %r164;
	st.shared.u32 	[%r163+8], %r164;
	st.shared.u32 	[%r163+12], %r164;
	st.shared.u32 	[%r163+16], %r164;
	st.shared.u32 	[%r163+20], %r164;
	st.shared.u32 	[%r163+24], %r164;
	st.shared.u32 	[%r163+28], %r164;
	st.shared.u32 	[%r163+32], %r164;
	st.shared.u32 	[%r163+36], %r164;
	st.shared.u32 	[%r163+40], %r164;
	st.shared.u32 	[%r163+44], %r164;
	st.shared.u32 	[%r163+48], %r164;
	st.shared.u32 	[%r163+52], %r164;
	st.shared.u32 	[%r163+56], %r164;
	st.shared.u32 	[%r163+60], %r164;
	add.s32 	%r440, %r440, 16;
	setp.eq.s32 	%p4, %r440, %r435;
	@%p4 bra 	$L__BB0_61;
	bra.uni 	$L__BB0_60;
$L__BB0_61:
	setp.eq.s32 	%p5, %r109, 0;
	@%p5 bra 	$L__BB0_70;
	and.b32  	%r112, %r2, 7;
	setp.lt.u32 	%p6, %r109, 8;
	@%p6 bra 	$L__BB0_64;
	shl.b32 	%r165, %r435, 2;
	mov.u32 	%r166, _ZZ9func_pecrPfS_iiiiiiiiS_E5count;
	add.s32 	%r167, %r166, %r165;
	mov.b32 	%r168, 0;
	st.shared.u32 	[%r167], %r168;
	st.shared.u32 	[%r167+4], %r168;
	st.shared.u32 	[%r167+8], %r168;
	st.shared.u32 	[%r167+12], %r168;
	st.shared.u32 	[%r167+16], %r168;
	st.shared.u32 	[%r167+20], %r168;
	st.shared.u32 	[%r167+24], %r168;
	st.shared.u32 	[%r167+28], %r168;
	add.s32 	%r435, %r435, 8;
$L__BB0_64:
	setp.eq.s32 	%p7, %r112, 0;
	@%p7 bra 	$L__BB0_70;
	and.b32  	%r115, %r2, 3;
	setp.lt.u32 	%p8, %r112, 4;
	@%p8 bra 	$L__BB0_67;
	shl.b32 	%r169, %r435, 2;
	mov.u32 	%r170, _ZZ9func_pecrPfS_iiiiiiiiS_E5count;
	add.s32 	%r171, %r170, %r169;
	mov.b32 	%r172, 0;
	st.shared.u32 	[%r171], %r172;
	st.shared.u32 	[%r171+4], %r172;
	st.shared.u32 	[%r171+8], %r172;
	st.shared.u32 	[%r171+12], %r172;
	add.s32 	%r435, %r435, 4;
$L__BB0_67:
	setp.eq.s32 	%p9, %r115, 0;
	@%p9 bra 	$L__BB0_70;
	mov.b32 	%r439, 0;
	mov.u32 	%r175, _ZZ9func_pecrPfS_iiiiiiiiS_E5count;
$L__BB0_69:
	.pragma "nounroll";
	shl.b32 	%r174, %r435, 2;
	add.s32 	%r176, %r175, %r174;
	mov.b32 	%r177, 0;
	st.shared.u32 	[%r176], %r177;
	add.s32 	%r435, %r435, 1;
	add.s32 	%r439, %r439, 1;
	setp.ne.s32 	%p10, %r439, %r115;
	@%p10 bra 	$L__BB0_69;
$L__BB0_70:
	mov.f32 	%f139, 0f00000000;
	mov.b32 	%r441, 0;
	mov.u32 	%r320, _ZZ9func_pecrPfS_iiiiiiiiS_E6output;
	mov.u32 	%r322, _ZZ9func_pecrPfS_iiiiiiiiS_E5count;
	mov.u32 	%r442, %r441;
$L__BB0_71:
	shl.b32 	%r319, %r441, 2;
	add.s32 	%r126, %r320, %r319;
	mov.b32 	%r321, 0;
	st.shared.u32 	[%r126], %r321;
	add.s32 	%r323, %r322, %r319;
	ld.shared.u32 	%r127, [%r323];
	setp.lt.s32 	%p44, %r127, 1;
	mov.f32 	%f137, 0f00000000;
	@%p44 bra 	$L__BB0_86;
	add.s32 	%r324, %r127, %r442;
	add.s32 	%r325, %r442, 1;
	max.s32 	%r326, %r324, %r325;
	sub.s32 	%r128, %r326, %r442;
	and.b32  	%r129, %r128, 15;
	sub.s32 	%r327, %r442, %r326;
	setp.gt.u32 	%p45, %r327, -16;
	mov.f32 	%f137, 0f00000000;
	mov.u32 	%r447, %r442;
	@%p45 bra 	$L__BB0_75;
	and.b32  	%r328, %r128, -16;
	neg.s32 	%r445, %r328;
	shl.b32 	%r329, %r442, 2;
	mov.u32 	%r330, _ZZ9func_pecrPfS_iiiiiiiiS_E4data;
	add.s32 	%r331, %r330, %r329;
	add.s32 	%r444, %r331, 32;
	mov.u32 	%r332, _ZZ9func_pecrPfS_iiiiiiiiS_E5index;
	add.s32 	%r333, %r332, %r329;
	add.s32 	%r443, %r333, 32;
	mov.f32 	%f137, 0f00000000;
	mov.u32 	%r447, %r442;
$L__BB0_74:
	.pragma "nounroll";
	ld.shared.f32 	%f40, [%r444+-32];
	ld.shared.u32 	%r334, [%r443+-32];
	mul.wide.s32 	%rd14, %r334, 4;
	add.s64 	%rd15, %rd2, %rd14;
	ld.global.f32 	%f41, [%rd15];
	fma.rn.f32 	%f42, %f40, %f41, %f137;
	ld.shared.f32 	%f43, [%r444+-28];
	ld.shared.u32 	%r335, [%r443+-28];
	mul.wide.s32 	%rd16, %r335, 4;
	add.s64 	%rd17, %rd2, %rd16;
	ld.global.f32 	%f44, [%rd17];
	fma.rn.f32 	%f45, %f43, %f44, %f42;
	ld.shared.f32 	%f46, [%r444+-24];
	ld.shared.u32 	%r336, [%r443+-24];
	mul.wide.s32 	%rd18, %r336, 4;
	add.s64 	%rd19, %rd2, %rd18;
	ld.global.f32 	%f47, [%rd19];
	fma.rn.f32 	%f48, %f46, %f47, %f45;
	ld.shared.f32 	%f49, [%r444+-20];
	ld.shared.u32 	%r337, [%r443+-20];
	mul.wide.s32 	%rd20, %r337, 4;
	add.s64 	%rd21, %rd2, %rd20;
	ld.global.f32 	%f50, [%rd21];
	fma.rn.f32 	%f51, %f49, %f50, %f48;
	ld.shared.f32 	%f52, [%r444+-16];
	ld.shared.u32 	%r338, [%r443+-16];
	mul.wide.s32 	%rd22, %r338, 4;
	add.s64 	%rd23, %rd2, %rd22;
	ld.global.f32 	%f53, [%rd23];
	fma.rn.f32 	%f54, %f52, %f53, %f51;
	ld.shared.f32 	%f55, [%r444+-12];
	ld.shared.u32 	%r339, [%r443+-12];
	mul.wide.s32 	%rd24, %r339, 4;
	add.s64 	%rd25, %rd2, %rd24;
	ld.global.f32 	%f56, [%rd25];
	fma.rn.f32 	%f57, %f55, %f56, %f54;
	ld.shared.f32 	%f58, [%r444+-8];
	ld.shared.u32 	%r340, [%r443+-8];
	mul.wide.s32 	%rd26, %r340, 4;
	add.s64 	%rd27, %rd2, %rd26;
	ld.global.f32 	%f59, [%rd27];
	fma.rn.f32 	%f60, %f58, %f59, %f57;
	ld.shared.f32 	%f61, [%r444+-4];
	ld.shared.u32 	%r341, [%r443+-4];
	mul.wide.s32 	%rd28, %r341, 4;
	add.s64 	%rd29, %rd2, %rd28;
	ld.global.f32 	%f62, [%rd29];
	fma.rn.f32 	%f63, %f61, %f62, %f60;
	ld.shared.f32 	%f64, [%r444];
	ld.shared.u32 	%r342, [%r443];
	mul.wide.s32 	%rd30, %r342, 4;
	add.s64 	%rd31, %rd2, %rd30;
	ld.global.f32 	%f65, [%rd31];
	fma.rn.f32 	%f66, %f64, %f65, %f63;
	ld.shared.f32 	%f67, [%r444+4];
	ld.shared.u32 	%r343, [%r443+4];
	mul.wide.s32 	%rd32, %r343, 4;
	add.s64 	%rd33, %rd2, %rd32;
	ld.global.f32 	%f68, [%rd33];
	fma.rn.f32 	%f69, %f67, %f68, %f66;
	ld.shared.f32 	%f70, [%r444+8];
	ld.shared.u32 	%r344, [%r443+8];
	mul.wide.s32 	%rd34, %r344, 4;
	add.s64 	%rd35, %rd2, %rd34;
	ld.global.f32 	%f71, [%rd35];
	fma.rn.f32 	%f72, %f70, %f71, %f69;
	ld.shared.f32 	%f73, [%r444+12];
	ld.shared.u32 	%r345, [%r443+12];
	mul.wide.s32 	%rd36, %r345, 4;
	add.s64 	%rd37, %rd2, %rd36;
	ld.global.f32 	%f74, [%rd37];
	fma.rn.f32 	%f75, %f73, %f74, %f72;
	ld.shared.f32 	%f76, [%r444+16];
	ld.shared.u32 	%r346, [%r443+16];
	mul.wide.s32 	%rd38, %r346, 4;
	add.s64 	%rd39, %rd2, %rd38;
	ld.global.f32 	%f77, [%rd39];
	fma.rn.f32 	%f78, %f76, %f77, %f75;
	ld.shared.f32 	%f79, [%r444+20];
	ld.shared.u32 	%r347, [%r443+20];
	mul.wide.s32 	%rd40, %r347, 4;
	add.s64 	%rd41, %rd2, %rd40;
	ld.global.f32 	%f80, [%rd41];
	fma.rn.f32 	%f81, %f79, %f80, %f78;
	ld.shared.f32 	%f82, [%r444+24];
	ld.shared.u32 	%r348, [%r443+24];
	mul.wide.s32 	%rd42, %r348, 4;
	add.s64 	%rd43, %rd2, %rd42;
	ld.global.f32 	%f83, [%rd43];
	fma.rn.f32 	%f84, %f82, %f83, %f81;
	ld.shared.f32 	%f85, [%r444+28];
	ld.shared.u32 	%r349, [%r443+28];
	mul.wide.s32 	%rd44, %r349, 4;
	add.s64 	%rd45, %rd2, %rd44;
	ld.global.f32 	%f86, [%rd45];
	fma.rn.f32 	%f137, %f85, %f86, %f84;
	add.s32 	%r447, %r447, 16;
	add.s32 	%r445, %r445, 16;
	add.s32 	%r444, %r444, 64;
	add.s32 	%r443, %r443, 64;
	setp.ne.s32 	%p46, %r445, 0;
	@%p46 bra 	$L__BB0_74;
$L__BB0_75:
	setp.eq.s32 	%p47, %r129, 0;
	@%p47 bra 	$L__BB0_85;
	and.b32  	%r142, %r128, 7;
	setp.lt.u32 	%p48, %r129, 8;
	@%p48 bra 	$L__BB0_78;
	shl.b32 	%r350, %r447, 2;
	mov.u32 	%r351, _ZZ9func_pecrPfS_iiiiiiiiS_E4data;
	add.s32 	%r352, %r351, %r350;
	ld.shared.f32 	%f88, [%r352];
	mov.u32 	%r353, _ZZ9func_pecrPfS_iiiiiiiiS_E5index;
	add.s32 	%r354, %r353, %r350;
	ld.shared.u32 	%r355, [%r354];
	mul.wide.s32 	%rd46, %r355, 4;
	add.s64 	%rd47, %rd2, %rd46;
	ld.global.f32 	%f89, [%rd47];
	fma.rn.f32 	%f90, %f88, %f89, %f137;
	ld.shared.f32 	%f91, [%r352+4];
	ld.shared.u32 	%r356, [%r354+4];
	mul.wide.s32 	%rd48, %r356, 4;
	add.s64 	%rd49, %rd2, %rd48;
	ld.global.f32 	%f92, [%rd49];
	fma.rn.f32 	%f93, %f91, %f92, %f90;
	ld.shared.f32 	%f94, [%r352+8];
	ld.shared.u32 	%r357, [%r354+8];
	mul.wide.s32 	%rd50, %r357, 4;
	add.s64 	%rd51, %rd2, %rd50;
	ld.global.f32 	%f95, [%rd51];
	fma.rn.f32 	%f96, %f94, %f95, %f93;
	ld.shared.f32 	%f97, [%r352+12];
	ld.shared.u32 	%r358, [%r354+12];
	mul.wide.s32 	%rd52, %r358, 4;
	add.s64 	%rd53, %rd2, %rd52;
	ld.global.f32 	%f98, [%rd53];
	fma.rn.f32 	%f99, %f97, %f98, %f96;
	ld.shared.f32 	%f100, [%r352+16];
	ld.shared.u32 	%r359, [%r354+16];
	mul.wide.s32 	%rd54, %r359, 4;
	add.s64 	%rd55, %rd2, %rd54;
	ld.global.f32 	%f101, [%rd55];
	fma.rn.f32 	%f102, %f100, %f101, %f99;
	ld.shared.f32 	%f103, [%r352+20];
	ld.shared.u32 	%r360, [%r354+20];
	mul.wide.s32 	%rd56, %r360, 4;
	add.s64 	%rd57, %rd2, %rd56;
	ld.global.f32 	%f104, [%rd57];
	fma.rn.f32 	%f105, %f103, %f104, %f102;
	ld.shared.f32 	%f106, [%r352+24];
	ld.shared.u32 	%r361, [%r354+24];
	mul.wide.s32 	%rd58, %r361, 4;
	add.s64 	%rd59, %rd2, %rd58;
	ld.global.f32 	%f107, [%rd59];
	fma.rn.f32 	%f108, %f106, %f107, %f105;
	ld.shared.f32 	%f109, [%r352+28];
	ld.shared.u32 	%r362, [%r354+28];
	mul.wide.s32 	%rd60, %r362, 4;
	add.s64 	%rd61, %rd2, %rd60;
	ld.global.f32 	%f110, [%rd61];
	fma.rn.f32 	%f137, %f109, %f110, %f108;
	add.s32 	%r447, %r447, 8;
$L__BB0_78:
	setp.eq.s32 	%p49, %r142, 0;
	@%p49 bra 	$L__BB0_85;
	and.b32  	%r145, %r128, 3;
	setp.lt.u32 	%p50, %r142, 4;
	@%p50 bra 	$L__BB0_81;
	shl.b32 	%r363, %r447, 2;
	mov.u32 	%r364, _ZZ9func_pecrPfS_iiiiiiiiS_E4data;
	add.s32 	%r365, %r364, %r363;
	ld.shared.f32 	%f112, [%r365];
	mov.u32 	%r366, _ZZ9func_pecrPfS_iiiiiiiiS_E5index;
	add.s32 	%r367, %r366, %r363;
	ld.shared.u32 	%r368, [%r367];
	mul.wide.s32 	%rd62, %r368, 4;
	add.s64 	%rd63, %rd2, %rd62;
	ld.global.f32 	%f113, [%rd63];
	fma.rn.f32 	%f114, %f112, %f113, %f137;
	ld.shared.f32 	%f115, [%r365+4];
	ld.shared.u32 	%r369, [%r367+4];
	mul.wide.s32 	%rd64, %r369, 4;
	add.s64 	%rd65, %rd2, %rd64;
	ld.global.f32 	%f116, [%rd65];
	fma.rn.f32 	%f117, %f115, %f116, %f114;
	ld.shared.f32 	%f118, [%r365+8];
	ld.shared.u32 	%r370, [%r367+8];
	mul.wide.s32 	%rd66, %r370, 4;
	add.s64 	%rd67, %rd2, %rd66;
	ld.global.f32 	%f119, [%rd67];
	fma.rn.f32 	%f120, %f118, %f119, %f117;
	ld.shared.f32 	%f121, [%r365+12];
	ld.shared.u32 	%r371, [%r367+12];
	mul.wide.s32 	%rd68, %r371, 4;
	add.s64 	%rd69, %rd2, %rd68;
	ld.global.f32 	%f122, [%rd69];
	fma.rn.f32 	%f137, %f121, %f122, %f120;
	add.s32 	%r447, %r447, 4;
$L__BB0_81:
	setp.eq.s32 	%p51, %r145, 0;
	@%p51 bra 	$L__BB0_85;
	shl.b32 	%r372, %r447, 2;
	mov.u32 	%r373, _ZZ9func_pecrPfS_iiiiiiiiS_E4data;
	add.s32 	%r148, %r373, %r372;
	ld.shared.f32 	%f123, [%r148];
	mov.u32 	%r374, _ZZ9func_pecrPfS_iiiiiiiiS_E5index;
	add.s32 	%r149, %r374, %r372;
	ld.shared.u32 	%r375, [%r149];
	mul.wide.s32 	%rd70, %r375, 4;
	add.s64 	%rd71, %rd2, %rd70;
	ld.global.f32 	%f124, [%rd71];
	fma.rn.f32 	%f137, %f123, %f124, %f137;
	setp.eq.s32 	%p52, %r145, 1;
	@%p52 bra 	$L__BB0_85;
	ld.shared.f32 	%f125, [%r148+4];
	ld.shared.u32 	%r376, [%r149+4];
	mul.wide.s32 	%rd72, %r376, 4;
	add.s64 	%rd73, %rd2, %rd72;
	ld.global.f32 	%f126, [%rd73];
	fma.rn.f32 	%f137, %f125, %f126, %f137;
	setp.eq.s32 	%p53, %r145, 2;
	@%p53 bra 	$L__BB0_85;
	ld.shared.f32 	%f127, [%r148+8];
	ld.shared.u32 	%r377, [%r149+8];
	mul.wide.s32 	%rd74, %r377, 4;
	add.s64 	%rd75, %rd2, %rd74;
	ld.global.f32 	%f128, [%rd75];
	fma.rn.f32 	%f137, %f127, %f128, %f137;
$L__BB0_85:
	st.shared.f32 	[%r126], %f137;
$L__BB0_86:
	setp.lt.f32 	%p54, %f139, %f137;
	selp.f32 	%f139, %f137, %f139, %p54;
	add.s32 	%r442, %r127, %r442;
	add.s32 	%r441, %r441, 1;
	setp.ne.s32 	%p55, %r441, %r2;
	@%p55 bra 	$L__BB0_71;
$L__BB0_87:
	cvta.to.global.u64 	%rd76, %rd6;
	mul.wide.u32 	%rd77, %r1, 4;
	add.s64 	%rd78, %rd76, %rd77;
	st.global.f32 	[%rd78], %f139;
	ret;

}


// ===== COMPILED SASS (sm_100) =====

	.target	sm_100

	.elftype	@"ET_EXEC"


//--------------------- .note.nv.tkinfo           --------------------------
	.section	.note.nv.tkinfo,"",@"SHT_NOTE"
	.sectionflags	@"SHF_NOTE_NV_TKINFO"
	.tkinfo
        /*0018*/ 	.word	0x00000002
        /*0030*/ 	.string	""
        /*0030*/ 	.string	"ptxas"
        /*0030*/ 	.string	"Cuda compilation tools, release 13.0, V13.0.88"
        /*0030*/ 	.string	"Build cuda_13.0.r13.0/compiler.36424714_0"
        /*0030*/ 	.string	"-arch sm_100 -m 64 "



//--------------------- .note.nv.cuinfo           --------------------------
	.section	.note.nv.cuinfo,"",@"SHT_NOTE"
	.sectionflags	@"SHF_NOTE_NV_CUINFO"
        /*0018*/ 	.short	0x0002
        /*001a*/ 	.short	0x0064
        /*001c*/ 	.short	0x0082
	.zero		2


//--------------------- .nv.info                  --------------------------
	.section	.nv.info,"",@"SHT_CUDA_INFO"
	.align	4


	//----- nvinfo : EIATTR_REGCOUNT
	.align		4
        /*0000*/ 	.byte	0x04, 0x2f
        /*0002*/ 	.short	(.L_1 - .L_0)
	.align		4
.L_0:
        /*0004*/ 	.word	index@(_Z9func_pecrPfS_iiiiiiiiS_)
        /*0008*/ 	.word	0x00000020


	//----- nvinfo : EIATTR_FRAME_SIZE
	.align		4
.L_1:
        /*000c*/ 	.byte	0x04, 0x11
        /*000e*/ 	.short	(.L_3 - .L_2)
	.align		4
.L_2:
        /*0010*/ 	.word	index@(_Z9func_pecrPfS_iiiiiiiiS_)
        /*0014*/ 	.word	0x00000000


	//----- nvinfo : EIATTR_MIN_STACK_SIZE
	.align		4
.L_3:
        /*0018*/ 	.byte	0x04, 0x12
        /*001a*/ 	.short	(.L_5 - .L_4)
	.align		4
.L_4:
        /*001c*/ 	.word	index@(_Z9func_pecrPfS_iiiiiiiiS_)
        /*0020*/ 	.word	0x00000000
.L_5:


//--------------------- .nv.compat                --------------------------
	.section	.nv.compat,"",@"SHT_CUDA_COMPAT_INFO"
	.align	4
        /*0000*/ 	.byte	0x02, 0x09, 0x00, 0x00, 0x02, 0x02, 0x01, 0x00, 0x02, 0x05, 0x05, 0x00, 0x03, 0x07, 0x01, 0x01
        /*0010*/ 	.byte	0x02, 0x03, 0x00, 0x00, 0x02, 0x06, 0x01, 0x00, 0x04, 0x0b, 0x08, 0x00, 0x09, 0x00, 0x00, 0x00
        /*0020*/ 	.byte	0x00, 0x00, 0x00, 0x00


//--------------------- .nv.info._Z9func_pecrPfS_iiiiiiiiS_ --------------------------
	.section	.nv.info._Z9func_pecrPfS_iiiiiiiiS_,"",@"SHT_CUDA_INFO"
	.sectionflags	@""
	.align	4


	//----- nvinfo : EIATTR_CUDA_API_VERSION
	.align		4
        /*0000*/ 	.byte	0x04, 0x37
        /*0002*/ 	.short	(.L_7 - .L_6)
.L_6:
        /*0004*/ 	.word	0x00000082


	//----- nvinfo : EIATTR_KPARAM_INFO
	.align		4
.L_7:
        /*0008*/ 	.byte	0x04, 0x17
        /*000a*/ 	.short	(.L_9 - .L_8)
.L_8:
        /*000c*/ 	.word	0x00000000
        /*0010*/ 	.short	0x000a
        /*0012*/ 	.short	0x0030
        /*0014*/ 	.byte	0x00, 0xf5, 0x21, 0x00


	//----- nvinfo : EIATTR_KPARAM_INFO
	.align		4
.L_9:
        /*0018*/ 	.byte	0x04, 0x17
        /*001a*/ 	.short	(.L_11 - .L_10)
.L_10:
        /*001c*/ 	.word	0x00000000
        /*0020*/ 	.short	0x0009
        /*0022*/ 	.short	0x002c
        /*0024*/ 	.byte	0x00, 0xf0, 0x11, 0x00


	//----- nvinfo : EIATTR_KPARAM_INFO
	.align		4
.L_11:
        /*0028*/ 	.byte	0x04, 0x17
        /*002a*/ 	.short	(.L_13 - .L_12)
.L_12:
        /*002c*/ 	.word	0x00000000
        /*0030*/ 	.short	0x0008
        /*0032*/ 	.short	0x0028
        /*0034*/ 	.byte	0x00, 0xf0, 0x11, 0x00


	//----- nvinfo : EIATTR_KPARAM_INFO
	.align		4
.L_13:
        /*0038*/ 	.byte	0x04, 0x17
        /*003a*/ 	.short	(.L_15 - .L_14)
.L_14:
        /*003c*/ 	.word	0x00000000
        /*0040*/ 	.short	0x0007
        /*0042*/ 	.short	0x0024
        /*0044*/ 	.byte	0x00, 0xf0, 0x11, 0x00


	//----- nvinfo : EIATTR_KPARAM_INFO
	.align		4
.L_15:
        /*0048*/ 	.byte	0x04, 0x17
        /*004a*/ 	.short	(.L_17 - .L_16)
.L_16:
        /*004c*/ 	.word	0x00000000
        /*0050*/ 	.short	0x0006
        /*0052*/ 	.short	0x0020
        /*0054*/ 	.byte	0x00, 0xf0, 0x11, 0x00


	//----- nvinfo : EIATTR_KPARAM_INFO
	.align		4
.L_17:
        /*0058*/ 	.byte	0x04, 0x17
        /*005a*/ 	.short	(.L_19 - .L_18)
.L_18:
        /*005c*/ 	.word	0x00000000
        /*0060*/ 	.short	0x0005
        /*0062*/ 	.short	0x001c
        /*0064*/ 	.byte	0x00, 0xf0, 0x11, 0x00


	//----- nvinfo : EIATTR_KPARAM_INFO
	.align		4
.L_19:
        /*0068*/ 	.byte	0x04, 0x17
        /*006a*/ 	.short	(.L_21 - .L_20)
.L_20:
        /*006c*/ 	.word	0x00000000
        /*0070*/ 	.short	0x0004
        /*0072*/ 	.short	0x0018
        /*0074*/ 	.byte	0x00, 0xf0, 0x11, 0x00


	//----- nvinfo : EIATTR_KPARAM_INFO
	.align		4
.L_21:
        /*0078*/ 	.byte	0x04, 0x17
        /*007a*/ 	.short	(.L_23 - .L_22)
.L_22:
        /*007c*/ 	.word	0x00000000
        /*0080*/ 	.short	0x0003
        /*0082*/ 	.short	0x0014
        /*0084*/ 	.byte	0x00, 0xf0, 0x11, 0x00


	//----- nvinfo : EIATTR_KPARAM_INFO
	.align		4
.L_23:
        /*0088*/ 	.byte	0x04, 0x17
        /*008a*/ 	.short	(.L_25 - .L_24)
.L_24:
        /*008c*/ 	.word	0x00000000
        /*0090*/ 	.short	0x0002
        /*0092*/ 	.short	0x0010
        /*0094*/ 	.byte	0x00, 0xf0, 0x11, 0x00


	//----- nvinfo : EIATTR_KPARAM_INFO
	.align		4
.L_25:
        /*0098*/ 	.byte	0x04, 0x17
        /*009a*/ 	.short	(.L_27 - .L_26)
.L_26:
        /*009c*/ 	.word	0x00000000
        /*00a0*/ 	.short	0x0001
        /*00a2*/ 	.short	0x0008
        /*00a4*/ 	.byte	0x00, 0xf5, 0x21, 0x00


	//----- nvinfo : EIATTR_KPARAM_INFO
	.align		4
.L_27:
        /*00a8*/ 	.byte	0x04, 0x17
        /*00aa*/ 	.short	(.L_29 - .L_28)
.L_28:
        /*00ac*/ 	.word	0x00000000
        /*00b0*/ 	.short	0x0000
        /*00b2*/ 	.short	0x0000
        /*00b4*/ 	.byte	0x00, 0xf5, 0x21, 0x00


	//----- nvinfo : EIATTR_SPARSE_MMA_MASK
	.align		4
.L_29:
        /*00b8*/ 	.byte	0x03, 0x50
        /*00ba*/ 	.short	0x0000


	//----- nvinfo : EIATTR_MAXREG_COUNT
	.align		4
        /*00bc*/ 	.byte	0x03, 0x1b
        /*00be*/ 	.short	0x00ff


	//----- nvinfo : EIATTR_MERCURY_ISA_VERSION
	.align		4
        /*00c0*/ 	.byte	0x03, 0x5f
        /*00c2*/ 	.short	0x0101


	//----- nvinfo : EIATTR_VRC_CTA_INIT_COUNT
	.align		4
        /*00c4*/ 	.byte	0x02, 0x4a
	.zero		1
	.zero		1


	//----- nvinfo : EIATTR_EXIT_INSTR_OFFSETS
	.align		4
        /*00c8*/ 	.byte	0x04, 0x1c
        /*00ca*/ 	.short	(.L_31 - .L_30)


	//   ....[0]....
.L_30:
        /*00cc*/ 	.word	0x00002d00


	//----- nvinfo : EIATTR_CRS_STACK_SIZE
	.align		4
.L_31:
        /*00d0*/ 	.byte	0x04, 0x1e
        /*00d2*/ 	.short	(.L_33 - .L_32)
.L_32:
        /*00d4*/ 	.word	0x00000000


	//----- nvinfo : EIATTR_CBANK_PARAM_SIZE
	.align		4
.L_33:
        /*00d8*/ 	.byte	0x03, 0x19
        /*00da*/ 	.short	0x0038


	//----- nvinfo : EIATTR_PARAM_CBANK
	.align		4
        /*00dc*/ 	.byte	0x04, 0x0a
        /*00de*/ 	.short	(.L_35 - .L_34)
	.align		4
.L_34:
        /*00e0*/ 	.word	index@(.nv.constant0._Z9func_pecrPfS_iiiiiiiiS_)
        /*00e4*/ 	.short	0x0380
        /*00e6*/ 	.short	0x0038


	//----- nvinfo : EIATTR_SW_WAR
	.align		4
.L_35:
        /*00e8*/ 	.byte	0x04, 0x36
        /*00ea*/ 	.short	(.L_37 - .L_36)
.L_36:
        /*00ec*/ 	.word	0x00000008
.L_37:


//--------------------- .nv.callgraph             --------------------------
	.section	.nv.callgraph,"",@"SHT_CUDA_CALLGRAPH"
	.align	4
	.sectionentsize	8
	.align		4
        /*0000*/ 	.word	0x00000000
	.align		4
        /*0004*/ 	.word	0xffffffff
	.align		4
        /*0008*/ 	.word	0x00000000
	.align		4
        /*000c*/ 	.word	0xfffffffe
	.align		4
        /*0010*/ 	.word	0x00000000
	.align		4
        /*0014*/ 	.word	0xfffffffd
	.align		4
        /*0018*/ 	.word	0x00000000
	.align		4
        /*001c*/ 	.word	0xfffffffc


//--------------------- .text._Z9func_pecrPfS_iiiiiiiiS_ --------------------------
	.section	.text._Z9func_pecrPfS_iiiiiiiiS_,"ax",@progbits
	.align	128
        .global         _Z9func_pecrPfS_iiiiiiiiS_
        .type           _Z9func_pecrPfS_iiiiiiiiS_,@function
        .size           _Z9func_pecrPfS_iiiiiiiiS_,(.L_x_35 - _Z9func_pecrPfS_iiiiiiiiS_)
        .other          _Z9func_pecrPfS_iiiiiiiiS_,@"STO_CUDA_ENTRY STV_DEFAULT"
_Z9func_pecrPfS_iiiiiiiiS_:
.text._Z9func_pecrPfS_iiiiiiiiS_:
[----:B------:R-:W-:Y:S01]  /*0000*/  LDC R1, c[0x0][0x37c] ;  /* 0x0000df00ff017b82 */ /* 0x000fe20000000800 */
[----:B------:R-:W0:Y:S01]  /*0010*/  LDCU.64 UR6, c[0x0][0x3a8] ;  /* 0x00007500ff0677ac */ /* 0x000e220008000a00 */
[----:B------:R-:W1:Y:S01]  /*0020*/  S2R R0, SR_TID.X ;  /* 0x0000000000007919 */ /* 0x000e620000002100 */
[----:B------:R-:W-:Y:S01]  /*0030*/  IMAD.MOV.U32 R2, RZ, RZ, RZ ;  /* 0x000000ffff027224 */ /* 0x000fe200078e00ff */
[----:B------:R-:W2:Y:S01]  /*0040*/  LDCU.64 UR10, c[0x0][0x358] ;  /* 0x00006b00ff0a77ac */ /* 0x000ea20008000a00 */
[----:B0-----:R-:W-:-:S04]  /*0050*/  UIMAD UR6, UR7, UR6, URZ ;  /* 0x00000006070672a4 */ /* 0x001fc8000f8e02ff */
[----:B------:R-:W-:-:S09]  /*0060*/  UISETP.GE.AND UP0, UPT, UR6, 0x1, UPT ;  /* 0x000000010600788c */ /* 0x000fd2000bf06270 */
[----:B--2---:R-:W-:Y:S05]  /*0070*/  BRA.U !UP0, `(.L_x_0) ;  /* 0x0000002d08147547 */ /* 0x004fea000b800000 */
[----:B------:R-:W0:Y:S02]  /*0080*/  LDCU UR4, c[0x0][0x398] ;  /* 0x00007300ff0477ac */ /* 0x000e240008000800 */
[----:B0-----:R-:W-:-:S09]  /*0090*/  UISETP.GE.AND UP0, UPT, UR4, 0x1, UPT ;  /* 0x000000010400788c */ /* 0x001fd2000bf06270 */
[----:B------:R-:W-:Y:S05]  /*00a0*/  BRA.U !UP0, `(.L_x_1) ;  /* 0x0000001908287547 */ /* 0x000fea000b800000 */
[----:B------:R-:W0:Y:S02]  /*00b0*/  LDCU UR4, c[0x0][0x39c] ;  /* 0x00007380ff0477ac */ /* 0x000e240008000800 */
[----:B0-----:R-:W-:-:S09]  /*00c0*/  UISETP.GE.AND UP0, UPT, UR4, 0x1, UPT ;  /* 0x000000010400788c */ /* 0x001fd2000bf06270 */
[----:B------:R-:W-:Y:S05]  /*00d0*/  BRA.U !UP0, `(.L_x_2) ;  /* 0x0000001508547547 */ /* 0x000fea000b800000 */
[----:B------:R-:W0:Y:S01]  /*00e0*/  S2UR UR13, SR_CTAID.X ;  /* 0x00000000000d79c3 */ /* 0x000e220000002500 */
[----:B------:R-:W-:Y:S01]  /*00f0*/  CS2R R6, SRZ ;  /* 0x0000000000067805 */ /* 0x000fe2000001ff00 */
[----:B------:R-:W-:Y:S02]  /*0100*/  ULOP3.LUT UR9, UR4, 0x7, URZ, 0xc0, !UPT ;  /* 0x0000000704097892 */ /* 0x000fe4000f8ec0ff */
[----:B------:R-:W-:Y:S02]  /*0110*/  ULOP3.LUT UR12, UR4, 0x3, URZ, 0xc0, !UPT ;  /* 0x00000003040c7892 */ /* 0x000fe4000f8ec0ff */
[----:B------:R-:W-:-:S12]  /*0120*/  ULOP3.LUT UR4, UR4, 0x7ffffff8, URZ, 0xc0, !UPT ;  /* 0x7ffffff804047892 */ /* 0x000fd8000f8ec0ff */
.L_x_17:
[----:B------:R-:W2:Y:S01]  /*0130*/  LDC R14, c[0x0][0x3ac] ;  /* 0x0000eb00ff0e7b82 */ /* 0x000ea20000000800 */
[----:B------:R-:W-:Y:S01]  /*0140*/  IABS R13, R7 ;  /* 0x00000007000d7213 */ /* 0x000fe20000000000 */
[----:B------:R-:W1:Y:S01]  /*0150*/  LDCU.64 UR14, c[0x0][0x3a0] ;  /* 0x00007400ff0e77ac */ /* 0x000e620008000a00 */
[----:B------:R-:W-:Y:S01]  /*0160*/  ISETP.GE.AND P5, PT, R7, RZ, PT ;  /* 0x000000ff0700720c */ /* 0x000fe20003fa6270 */
[----:B------:R-:W3:Y:S04]  /*0170*/  LDCU UR5, c[0x0][0x390] ;  /* 0x00007200ff0577ac */ /* 0x000ee80008000800 */
[----:B------:R-:W4:Y:S01]  /*0180*/  LDC R2, c[0x0][0x3a8] ;  /* 0x0000ea00ff027b82 */ /* 0x000f220000000800 */
[----:B--2---:R-:W-:Y:S02]  /*0190*/  IABS R10, R14 ;  /* 0x0000000e000a7213 */ /* 0x004fe40000000000 */
[----:B------:R-:W-:-:S02]  /*01a0*/  ISETP.NE.AND P2, PT, R14, RZ, PT ;  /* 0x000000ff0e00720c */ /* 0x000fc40003f45270 */
[----:B------:R-:W2:Y:S01]  /*01b0*/  I2F.RP R12, R10 ;  /* 0x0000000a000c7306 */ /* 0x000ea20000209400 */
[----:B----4-:R-:W-:-:S07]  /*01c0*/  IABS R3, R2 ;  /* 0x0000000200037213 */ /* 0x010fce0000000000 */
[----:B------:R-:W4:Y:S08]  /*01d0*/  I2F.RP R11, R3 ;  /* 0x00000003000b7306 */ /* 0x000f300000209400 */
[----:B--2---:R-:W2:Y:S08]  /*01e0*/  MUFU.RCP R12, R12 ;  /* 0x0000000c000c7308 */ /* 0x004eb00000001000 */
[----:B----4-:R-:W4:Y:S01]  /*01f0*/  MUFU.RCP R11, R11 ;  /* 0x0000000b000b7308 */ /* 0x010f220000001000 */
[----:B--2---:R-:W-:-:S07]  /*0200*/  IADD3 R8, PT, PT, R12, 0xffffffe, RZ ;  /* 0x0ffffffe0c087810 */ /* 0x004fce0007ffe0ff */
[----:B------:R2:W5:Y:S01]  /*0210*/  F2I.FTZ.U32.TRUNC.NTZ R9, R8 ;  /* 0x0000000800097305 */ /* 0x000562000021f000 */
[----:B----4-:R-:W-:-:S07]  /*0220*/  VIADD R4, R11, 0xffffffe ;  /* 0x0ffffffe0b047836 */ /* 0x010fce0000000000 */
[----:B------:R4:W0:Y:S01]  /*0230*/  F2I.FTZ.U32.TRUNC.NTZ R5, R4 ;  /* 0x0000000400057305 */ /* 0x000822000021f000 */
[----:B--2---:R-:W-:Y:S02]  /*0240*/  IMAD.MOV.U32 R8, RZ, RZ, RZ ;  /* 0x000000ffff087224 */ /* 0x004fe400078e00ff */
[----:B-----5:R-:W-:Y:S02]  /*0250*/  IMAD.MOV R15, RZ, RZ, -R9 ;  /* 0x000000ffff0f7224 */ /* 0x020fe400078e0a09 */
[----:B----4-:R-:W-:Y:S02]  /*0260*/  HFMA2 R4, -RZ, RZ, 0, 0 ;  /* 0x00000000ff047431 */ /* 0x010fe400000001ff */
[----:B------:R-:W-:Y:S02]  /*0270*/  IMAD R15, R15, R10, RZ ;  /* 0x0000000a0f0f7224 */ /* 0x000fe400078e02ff */
[----:B0-----:R-:W-:Y:S02]  /*0280*/  IMAD.MOV R16, RZ, RZ, -R5 ;  /* 0x000000ffff107224 */ /* 0x001fe400078e0a05 */
[----:B------:R-:W-:-:S04]  /*0290*/  IMAD.HI.U32 R8, R9, R15, R8 ;  /* 0x0000000f09087227 */ /* 0x000fc800078e0008 */
[----:B------:R-:W-:Y:S02]  /*02a0*/  IMAD R11, R16, R3, RZ ;  /* 0x00000003100b7224 */ /* 0x000fe400078e02ff */
[----:B------:R-:W-:-:S04]  /*02b0*/  IMAD.HI.U32 R8, R8, R13, RZ ;  /* 0x0000000d08087227 */ /* 0x000fc800078e00ff */
[----:B------:R-:W-:Y:S01]  /*02c0*/  IMAD.HI.U32 R4, R5, R11, R4 ;  /* 0x0000000b05047227 */ /* 0x000fe200078e0004 */
[----:B------:R-:W-:-:S05]  /*02d0*/  IADD3 R5, PT, PT, -R8, RZ, RZ ;  /* 0x000000ff08057210 */ /* 0x000fca0007ffe1ff */
[----:B------:R-:W-:-:S04]  /*02e0*/  IMAD.HI.U32 R4, R4, R13, RZ ;  /* 0x0000000d04047227 */ /* 0x000fc800078e00ff */
[----:B------:R-:W-:Y:S02]  /*02f0*/  IMAD.MOV R12, RZ, RZ, -R4 ;  /* 0x000000ffff0c7224 */ /* 0x000fe400078e0a04 */
[--C-:B------:R-:W-:Y:S02]  /*0300*/  IMAD R5, R10, R5, R13.reuse ;  /* 0x000000050a057224 */ /* 0x100fe400078e020d */
[----:B------:R-:W-:-:S03]  /*0310*/  IMAD R8, R3, R12, R13 ;  /* 0x0000000c03087224 */ /* 0x000fc600078e020d */
[----:B------:R-:W-:Y:S02]  /*0320*/  ISETP.GT.U32.AND P0, PT, R10, R5, PT ;  /* 0x000000050a00720c */ /* 0x000fe40003f04070 */
[----:B------:R-:W-:-:S11]  /*0330*/  ISETP.GT.U32.AND P1, PT, R3, R8, PT ;  /* 0x000000080300720c */ /* 0x000fd60003f24070 */
[----:B------:R-:W-:Y:S02]  /*0340*/  @!P0 IMAD.IADD R5, R5, 0x1, -R10 ;  /* 0x0000000105058824 */ /* 0x000fe400078e0a0a */
[----:B------:R-:W-:Y:S01]  /*0350*/  @!P1 IMAD.IADD R8, R8, 0x1, -R3 ;  /* 0x0000000108089824 */ /* 0x000fe200078e0a03 */
[----:B------:R-:W-:Y:S02]  /*0360*/  @!P1 IADD3 R4, PT, PT, R4, 0x1, RZ ;  /* 0x0000000104049810 */ /* 0x000fe40007ffe0ff */
[----:B------:R-:W-:Y:S02]  /*0370*/  ISETP.GT.U32.AND P4, PT, R10, R5, PT ;  /* 0x000000050a00720c */ /* 0x000fe40003f84070 */
[----:B------:R-:W-:Y:S02]  /*0380*/  ISETP.GE.U32.AND P0, PT, R8, R3, PT ;  /* 0x000000030800720c */ /* 0x000fe40003f06070 */
[----:B------:R-:W-:Y:S02]  /*0390*/  CS2R R8, SRZ ;  /* 0x0000000000087805 */ /* 0x000fe4000001ff00 */
[----:B------:R-:W-:-:S02]  /*03a0*/  LOP3.LUT R3, R7, R2, RZ, 0x3c, !PT ;  /* 0x0000000207037212 */ /* 0x000fc400078e3cff */
[----:B------:R-:W-:Y:S02]  /*03b0*/  ISETP.NE.AND P1, PT, R2, RZ, PT ;  /* 0x000000ff0200720c */ /* 0x000fe40003f25270 */
[----:B------:R-:W-:-:S03]  /*03c0*/  ISETP.GE.AND P3, PT, R3, RZ, PT ;  /* 0x000000ff0300720c */ /* 0x000fc60003f66270 */
[----:B------:R-:W-:Y:S02]  /*03d0*/  @!P4 IMAD.IADD R5, R5, 0x1, -R10 ;  /* 0x000000010505c824 */ /* 0x000fe400078e0a0a */
[----:B------:R-:W-:Y:S02]  /*03e0*/  @P0 VIADD R4, R4, 0x1 ;  /* 0x0000000104040836 */ /* 0x000fe40000000000 */
[----:B------:R-:W-:Y:S01]  /*03f0*/  @!P5 IMAD.MOV R5, RZ, RZ, -R5 ;  /* 0x000000ffff05d224 */ /* 0x000fe200078e0a05 */
[----:B------:R-:W-:-:S05]  /*0400*/  @!P2 LOP3.LUT R5, RZ, R14, RZ, 0x33, !PT ;  /* 0x0000000eff05a212 */ /* 0x000fca00078e33ff */
[----:B------:R-:W-:Y:S02]  /*0410*/  @!P3 IADD3 R4, PT, PT, -R4, RZ, RZ ;  /* 0x000000ff0404b210 */ /* 0x000fe40007ffe1ff */
[----:B------:R-:W-:Y:S01]  /*0420*/  @!P1 LOP3.LUT R4, RZ, R2, RZ, 0x33, !PT ;  /* 0x00000002ff049212 */ /* 0x000fe200078e33ff */
[----:B-1----:R-:W-:-:S04]  /*0430*/  IMAD R5, R0, UR15, R5 ;  /* 0x0000000f00057c24 */ /* 0x002fc8000f8e0205 */
[----:B------:R-:W-:-:S04]  /*0440*/  VIADD R2, R4, UR13 ;  /* 0x0000000d04027c36 */ /* 0x000fc80008000000 */
[----:B---3--:R-:W-:-:S04]  /*0450*/  IMAD R2, R2, UR5, R5 ;  /* 0x0000000502027c24 */ /* 0x008fc8000f8e0205 */
[----:B------:R-:W-:-:S07]  /*0460*/  IMAD R11, R2, UR14, RZ ;  /* 0x0000000e020b7c24 */ /* 0x000fce000f8e02ff */
.L_x_15:
[----:B0-----:R-:W0:Y:S01]  /*0470*/  LDCU UR5, c[0x0][0x39c] ;  /* 0x00007380ff0577ac */ /* 0x001e220008000800 */
[----:B------:R-:W-:Y:S01]  /*0480*/  MOV R3, RZ ;  /* 0x000000ff00037202 */ /* 0x000fe20000000f00 */
[----:B-1----:R-:W1:Y:S01]  /*0490*/  LDCU UR7, c[0x0][0x390] ;  /* 0x00007200ff0777ac */ /* 0x002e620008000800 */
[----:B0-----:R-:W-:Y:S01]  /*04a0*/  UISETP.GE.U32.AND UP0, UPT, UR5, 0x8, UPT ;  /* 0x000000080500788c */ /* 0x001fe2000bf06070 */
[----:B-1----:R-:W-:-:S08]  /*04b0*/  IMAD R10, R8, UR7, R11 ;  /* 0x00000007080a7c24 */ /* 0x002fd0000f8e020b */
[----:B------:R-:W-:Y:S05]  /*04c0*/  BRA.U !UP0, `(.L_x_3) ;  /* 0x0000000908087547 */ /* 0x000fea000b800000 */
[----:B------:R-:W0:Y:S01]  /*04d0*/  LDC.64 R2, c[0x0][0x380] ;  /* 0x0000e000ff027b82 */ /* 0x000e220000000a00 */
[----:B------:R-:W-:-:S07]  /*04e0*/  IMAD.MOV.U32 R13, RZ, RZ, RZ ;  /* 0x000000ffff0d7224 */ /* 0x000fce00078e00ff */
.L_x_6:
[----:B01----:R-:W-:-:S04]  /*04f0*/  IMAD.IADD R5, R10, 0x1, R13 ;  /* 0x000000010a057824 */ /* 0x003fc800078e020d */
[----:B0-----:R-:W-:-:S05]  /*0500*/  IMAD.WIDE R4, R5, 0x4, R2 ;  /* 0x0000000405047825 */ /* 0x001fca00078e0202 */
[----:B------:R-:W2:Y:S04]  /*0510*/  LDG.E R24, desc[UR10][R4.64] ;  /* 0x0000000a04187981 */ /* 0x000ea8000c1e1900 */
[----:B------:R-:W3:Y:S04]  /*0520*/  LDG.E R19, desc[UR10][R4.64+0x4] ;  /* 0x0000040a04137981 */ /* 0x000ee8000c1e1900 */
[----:B------:R-:W4:Y:S04]  /*0530*/  LDG.E R18, desc[UR10][R4.64+0x8] ;  /* 0x0000080a04127981 */ /* 0x000f28000c1e1900 */
[----:B------:R-:W5:Y:S04]  /*0540*/  LDG.E R15, desc[UR10][R4.64+0xc] ;  /* 0x00000c0a040f7981 */ /* 0x000f68000c1e1900 */
[----:B------:R-:W5:Y:S04]  /*0550*/  LDG.E R16, desc[UR10][R4.64+0x10] ;  /* 0x0000100a04107981 */ /* 0x000f68000c1e1900 */
[----:B------:R-:W5:Y:S04]  /*0560*/  LDG.E R14, desc[UR10][R4.64+0x14] ;  /* 0x0000140a040e7981 */ /* 0x000f68000c1e1900 */
[----:B------:R-:W5:Y:S04]  /*0570*/  LDG.E R12, desc[UR10][R4.64+0x18] ;  /* 0x0000180a040c7981 */ /* 0x000f68000c1e1900 */
[----:B------:R0:W5:Y:S01]  /*0580*/  LDG.E R17, desc[UR10][R4.64+0x1c] ;  /* 0x00001c0a04117981 */ /* 0x000162000c1e1900 */
[----:B------:R-:W-:Y:S01]  /*0590*/  BSSY.RECONVERGENT B0, `(.L_x_4) ;  /* 0x0000071000007945 */ /* 0x000fe20003800200 */
[----:B--2---:R-:W-:-:S02]  /*05a0*/  FSETP.NEU.AND P5, PT, R24, RZ, PT ;  /* 0x000000ff1800720b */ /* 0x004fc40003fad000 */
[----:B---3--:R-:W-:Y:S02]  /*05b0*/  FSETP.NEU.AND P6, PT, R19, RZ, PT ;  /* 0x000000ff1300720b */ /* 0x008fe40003fcd000 */
[----:B----4-:R-:W-:Y:S02]  /*05c0*/  FSETP.NEU.AND P4, PT, R18, RZ, PT ;  /* 0x000000ff1200720b */ /* 0x010fe40003f8d000 */
[----:B-----5:R-:W-:-:S07]  /*05d0*/  FSETP.NEU.AND P3, PT, R15, RZ, PT ;  /* 0x000000ff0f00720b */ /* 0x020fce0003f6d000 */
[----:B------:R-:W1:Y:S01]  /*05e0*/  @P5 S2R R25, SR_CgaCtaId ;  /* 0x0000000000195919 */ /* 0x000e620000008800 */
[----:B------:R-:W-:Y:S02]  /*05f0*/  @P5 MOV R22, 0x400 ;  /* 0x0000040000165802 */ /* 0x000fe40000000f00 */
[----:B------:R-:W-:Y:S01]  /*0600*/  FSETP.NEU.AND P2, PT, R16, RZ, PT ;  /* 0x000000ff1000720b */ /* 0x000fe20003f4d000 */
[----:B------:R-:W2:Y:S01]  /*0610*/  @P6 S2R R21, SR_CgaCtaId ;  /* 0x0000000000156919 */ /* 0x000ea20000008800 */
[----:B0-----:R-:W-:Y:S02]  /*0620*/  @P6 MOV R4, 0x400 ;  /* 0x0000040000046802 */ /* 0x001fe40000000f00 */
[----:B------:R-:W-:Y:S01]  /*0630*/  FSETP.NEU.AND P1, PT, R14, RZ, PT ;  /* 0x000000ff0e00720b */ /* 0x000fe20003f2d000 */
[----:B------:R-:W0:Y:S01]  /*0640*/  @P4 S2R R20, SR_CgaCtaId ;  /* 0x0000000000144919 */ /* 0x000e220000008800 */
[----:B------:R-:W-:Y:S01]  /*0650*/  @P4 MOV R29, 0x400 ;  /* 0x00000400001d4802 */ /* 0x000fe20000000f00 */
[----:B------:R-:W-:Y:S01]  /*0660*/  @P6 VIADD R28, R4, 0x1000 ;  /* 0x00001000041c6836 */ /* 0x000fe20000000000 */
[----:B------:R-:W-:-:S02]  /*0670*/  FSETP.NEU.AND P0, PT, R12, RZ, PT ;  /* 0x000000ff0c00720b */ /* 0x000fc40003f0d000 */
[----:B------:R-:W-:-:S04]  /*0680*/  @P5 IADD3 R9, PT, PT, R9, 0x1, RZ ;  /* 0x0000000109095810 */ /* 0x000fc80007ffe0ff */
[----:B------:R-:W-:-:S05]  /*0690*/  @P6 IADD3 R9, PT, PT, R9, 0x1, RZ ;  /* 0x0000000109096810 */ /* 0x000fca0007ffe0ff */
[----:B------:R-:W-:-:S04]  /*06a0*/  @P4 VIADD R9, R9, 0x1 ;  /* 0x0000000109094836 */ /* 0x000fc80000000000 */
[----:B------:R-:W-:-:S04]  /*06b0*/  @P3 VIADD R9, R9, 0x1 ;  /* 0x0000000109093836 */ /* 0x000fc80000000000 */
[----:B------:R-:W-:Y:S01]  /*06c0*/  @P2 VIADD R9, R9, 0x1 ;  /* 0x0000000109092836 */ /* 0x000fe20000000000 */
[----:B-1----:R-:W-:Y:S02]  /*06d0*/  @P5 LEA R23, R25, R22, 0x18 ;  /* 0x0000001619175211 */ /* 0x002fe400078ec0ff */
[----:B------:R-:W-:Y:S01]  /*06e0*/  @P5 IADD3 R22, PT, PT, R22, 0x1000, RZ ;  /* 0x0000100016165810 */ /* 0x000fe20007ffe0ff */
[----:B------:R-:W-:Y:S01]  /*06f0*/  @P1 VIADD R9, R9, 0x1 ;  /* 0x0000000109091836 */ /* 0x000fe20000000000 */
[----:B--2---:R-:W-:Y:S01]  /*0700*/  @P6 LEA R27, R21, R4, 0x18 ;  /* 0x00000004151b6211 */ /* 0x004fe200078ec0ff */
[----:B------:R-:W-:Y:S01]  /*0710*/  @P5 IMAD R23, R6, 0x4, R23 ;  /* 0x0000000406175824 */ /* 0x000fe200078e0217 */
[----:B------:R-:W-:Y:S01]  /*0720*/  @P5 LEA R5, R25, R22, 0x18 ;  /* 0x0000001619055211 */ /* 0x000fe200078ec0ff */
[----:B------:R-:W-:Y:S01]  /*0730*/  @P5 IMAD R22, R13, R8, R8 ;  /* 0x000000080d165224 */ /* 0x000fe200078e0208 */
[----:B------:R-:W1:Y:S01]  /*0740*/  @P2 S2R R4, SR_CgaCtaId ;  /* 0x0000000000042919 */ /* 0x000e620000008800 */
[----:B------:R-:W-:-:S02]  /*0750*/  @P0 VIADD R9, R9, 0x1 ;  /* 0x0000000109090836 */ /* 0x000fc40000000000 */
[C---:B------:R-:W-:Y:S01]  /*0760*/  @P5 IMAD R25, R6.reuse, 0x4, R5 ;  /* 0x0000000406195824 */ /* 0x040fe200078e0205 */
[----:B------:R-:W-:Y:S01]  /*0770*/  @P5 IADD3 R6, PT, PT, R6, 0x1, RZ ;  /* 0x0000000106065810 */ /* 0x000fe20007ffe0ff */
[----:B------:R-:W2:Y:S04]  /*0780*/  @P3 S2R R5, SR_CgaCtaId ;  /* 0x0000000000053919 */ /* 0x000ea80000008800 */
[----:B------:R-:W-:Y:S01]  /*0790*/  @P6 IMAD R26, R6, 0x4, R27 ;  /* 0x00000004061a6824 */ /* 0x000fe200078e021b */
[----:B------:R3:W-:Y:S01]  /*07a0*/  @P5 STS [R23], R24 ;  /* 0x0000001817005388 */ /* 0x0007e20000000800 */
[----:B------:R-:W-:-:S03]  /*07b0*/  @P6 LEA R27, R21, R28, 0x18 ;  /* 0x0000001c151b6211 */ /* 0x000fc600078ec0ff */
[----:B------:R0:W-:Y:S01]  /*07c0*/  @P5 STS [R25], R22 ;  /* 0x0000001619005388 */ /* 0x0001e20000000800 */
[----:B------:R-:W-:-:S03]  /*07d0*/  FSETP.NEU.AND P5, PT, R17, RZ, PT ;  /* 0x000000ff1100720b */ /* 0x000fc60003fad000 */
[----:B------:R4:W-:Y:S01]  /*07e0*/  @P6 STS [R26], R19 ;  /* 0x000000131a006388 */ /* 0x0009e20000000800 */
[-CC-:B---3--:R-:W-:Y:S02]  /*07f0*/  @P6 IMAD R23, R13, R8.reuse, R8.reuse ;  /* 0x000000080d176224 */ /* 0x188fe400078e0208 */
[C---:B------:R-:W-:Y:S01]  /*0800*/  @P6 IMAD R24, R6.reuse, 0x4, R27 ;  /* 0x0000000406186824 */ /* 0x040fe200078e021b */
[----:B------:R-:W-:Y:S02]  /*0810*/  @P6 IADD3 R6, PT, PT, R6, 0x1, RZ ;  /* 0x0000000106066810 */ /* 0x000fe40007ffe0ff */
[C---:B0-----:R-:W-:Y:S01]  /*0820*/  @P4 LEA R25, R20.reuse, R29, 0x18 ;  /* 0x0000001d14194211 */ /* 0x041fe200078ec0ff */
[----:B------:R-:W-:Y:S01]  /*0830*/  @P4 VIADD R29, R29, 0x1000 ;  /* 0x000010001d1d4836 */ /* 0x000fe20000000000 */
[-C--:B------:R-:W-:Y:S01]  /*0840*/  @P6 IADD3 R21, PT, PT, R23, R8.reuse, RZ ;  /* 0x0000000817156210 */ /* 0x080fe20007ffe0ff */
[----:B----4-:R-:W0:Y:S01]  /*0850*/  @P1 S2R R19, SR_CgaCtaId ;  /* 0x0000000000131919 */ /* 0x010e220000008800 */
[----:B------:R-:W-:Y:S01]  /*0860*/  @P3 MOV R26, 0x400 ;  /* 0x00000400001a3802 */ /* 0x000fe20000000f00 */
[C---:B------:R-:W-:Y:S01]  /*0870*/  @P4 VIADD R23, R13.reuse, 0x2 ;  /* 0x000000020d174836 */ /* 0x040fe20000000000 */
[----:B------:R-:W-:Y:S01]  /*0880*/  @P4 LEA R29, R20, R29, 0x18 ;  /* 0x0000001d141d4211 */ /* 0x000fe200078ec0ff */
[----:B------:R3:W-:Y:S01]  /*0890*/  @P6 STS [R24], R21 ;  /* 0x0000001518006388 */ /* 0x0007e20000000800 */
[----:B------:R-:W-:Y:S01]  /*08a0*/  @P4 IMAD R27, R6, 0x4, R25 ;  /* 0x00000004061b4824 */ /* 0x000fe200078e0219 */
[----:B------:R-:W-:Y:S01]  /*08b0*/  @P2 IADD3 R25, PT, PT, R13, 0x4, RZ ;  /* 0x000000040d192810 */ /* 0x000fe20007ffe0ff */
[----:B------:R-:W-:Y:S01]  /*08c0*/  @P3 VIADD R28, R26, 0x1000 ;  /* 0x000010001a1c3836 */ /* 0x000fe20000000000 */
[----:B------:R-:W4:Y:S01]  /*08d0*/  @P0 S2R R20, SR_CgaCtaId ;  /* 0x0000000000140919 */ /* 0x000f220000008800 */
[--C-:B------:R-:W-:Y:S01]  /*08e0*/  @P4 IMAD R23, R23, R8, R8.reuse ;  /* 0x0000000817174224 */ /* 0x100fe200078e0208 */
[C---:B------:R-:W-:Y:S01]  /*08f0*/  @P4 LEA R22, R6.reuse, R29, 0x2 ;  /* 0x0000001d06164211 */ /* 0x040fe200078e10ff */
[----:B------:R-:W-:Y:S01]  /*0900*/  @P4 VIADD R6, R6, 0x1 ;  /* 0x0000000106064836 */ /* 0x000fe20000000000 */
[----:B------:R5:W-:Y:S01]  /*0910*/  @P4 STS [R27], R18 ;  /* 0x000000121b004388 */ /* 0x000be20000000800 */
[----:B--2---:R-:W-:Y:S01]  /*0920*/  @P3 LEA R28, R5, R28, 0x18 ;  /* 0x0000001c051c3211 */ /* 0x004fe200078ec0ff */
[----:B------:R-:W-:Y:S01]  /*0930*/  @P2 IMAD R25, R25, R8, R8 ;  /* 0x0000000819192224 */ /* 0x000fe200078e0208 */
[----:B---3--:R-:W-:Y:S01]  /*0940*/  @P2 MOV R24, 0x400 ;  /* 0x0000040000182802 */ /* 0x008fe20000000f00 */
[----:B------:R2:W-:Y:S01]  /*0950*/  @P4 STS [R22], R23 ;  /* 0x0000001716004388 */ /* 0x0005e20000000800 */
[----:B------:R-:W-:Y:S01]  /*0960*/  @P3 LEA R29, R5, R26, 0x18 ;  /* 0x0000001a051d3211 */ /* 0x000fe200078ec0ff */
[----:B------:R-:W-:Y:S01]  /*0970*/  @P3 IMAD R28, R6, 0x4, R28 ;  /* 0x00000004061c3824 */ /* 0x000fe200078e021c */
[----:B------:R-:W-:-:S02]  /*0980*/  @P3 IADD3 R21, PT, PT, R13, 0x3, RZ ;  /* 0x000000030d153810 */ /* 0x000fc40007ffe0ff */
[----:B-1----:R-:W-:Y:S01]  /*0990*/  @P2 LEA R5, R4, R24, 0x18 ;  /* 0x0000001804052211 */ /* 0x002fe200078ec0ff */
[----:B-----5:R-:W-:Y:S01]  /*09a0*/  @P2 VIADD R27, R24, 0x1000 ;  /* 0x00001000181b2836 */ /* 0x020fe20000000000 */
[C---:B------:R-:W-:Y:S01]  /*09b0*/  @P3 LEA R18, R6.reuse, R29, 0x2 ;  /* 0x0000001d06123211 */ /* 0x040fe200078e10ff */
[----:B------:R-:W-:Y:S01]  /*09c0*/  @P3 IMAD R21, R21, R8, R8 ;  /* 0x0000000815153224 */ /* 0x000fe200078e0208 */
[----:B------:R-:W-:Y:S02]  /*09d0*/  @P3 IADD3 R6, PT, PT, R6, 0x1, RZ ;  /* 0x0000000106063810 */ /* 0x000fe40007ffe0ff */
[----:B--2---:R-:W-:Y:S01]  /*09e0*/  @P1 MOV R22, 0x400 ;  /* 0x0000040000161802 */ /* 0x004fe20000000f00 */
[----:B------:R1:W-:Y:S01]  /*09f0*/  @P3 STS [R18], R15 ;  /* 0x0000000f12003388 */ /* 0x0003e20000000800 */
[----:B------:R-:W-:Y:S01]  /*0a00*/  @P2 LEA R27, R4, R27, 0x18 ;  /* 0x0000001b041b2211 */ /* 0x000fe200078ec0ff */
[----:B------:R-:W-:Y:S02]  /*0a10*/  @P2 IMAD R5, R6, 0x4, R5 ;  /* 0x0000000406052824 */ /* 0x000fe400078e0205 */
[----:B------:R-:W-:Y:S01]  /*0a20*/  @P1 VIADD R24, R22, 0x1000 ;  /* 0x0000100016181836 */ /* 0x000fe20000000000 */
[----:B------:R-:W-:Y:S01]  /*0a30*/  @P2 LEA R4, R6, R27, 0x2 ;  /* 0x0000001b06042211 */ /* 0x000fe200078e10ff */
[----:B------:R-:W-:Y:S01]  /*0a40*/  @P3 STS [R28], R21 ;  /* 0x000000151c003388 */ /* 0x000fe20000000800 */
[----:B------:R-:W-:-:S02]  /*0a50*/  @P0 MOV R27, 0x400 ;  /* 0x00000400001b0802 */ /* 0x000fc40000000f00 */
[C---:B0-----:R-:W-:Y:S01]  /*0a60*/  @P1 LEA R23, R19.reuse, R22, 0x18 ;  /* 0x0000001613171211 */ /* 0x041fe200078ec0ff */
[----:B------:R0:W-:Y:S01]  /*0a70*/  @P2 STS [R5], R16 ;  /* 0x0000001005002388 */ /* 0x0001e20000000800 */
[----:B------:R-:W-:Y:S01]  /*0a80*/  @P1 LEA R19, R19, R24, 0x18 ;  /* 0x0000001813131211 */ /* 0x000fe200078ec0ff */
[----:B------:R-:W-:Y:S01]  /*0a90*/  @P0 VIADD R29, R27, 0x1000 ;  /* 0x000010001b1d0836 */ /* 0x000fe20000000000 */
[----:B------:R-:W-:Y:S01]  /*0aa0*/  @P2 IADD3 R6, PT, PT, R6, 0x1, RZ ;  /* 0x0000000106062810 */ /* 0x000fe20007ffe0ff */
[----:B------:R2:W-:Y:S01]  /*0ab0*/  @P2 STS [R4], R25 ;  /* 0x0000001904002388 */ /* 0x0005e20000000800 */
[----:B----4-:R-:W-:Y:S02]  /*0ac0*/  @P0 LEA R27, R20, R27, 0x18 ;  /* 0x0000001b141b0211 */ /* 0x010fe400078ec0ff */
[----:B------:R-:W-:Y:S02]  /*0ad0*/  @P1 LEA R23, R6, R23, 0x2 ;  /* 0x0000001706171211 */ /* 0x000fe400078e10ff */
[C---:B-1----:R-:W-:Y:S01]  /*0ae0*/  @P0 IADD3 R15, PT, PT, R13.reuse, 0x6, RZ ;  /* 0x000000060d0f0810 */ /* 0x042fe20007ffe0ff */
[----:B0-----:R-:W-:Y:S01]  /*0af0*/  @P1 VIADD R5, R13, 0x5 ;  /* 0x000000050d051836 */ /* 0x001fe20000000000 */
[----:B------:R-:W-:Y:S01]  /*0b00*/  @P0 LEA R29, R20, R29, 0x18 ;  /* 0x0000001d141d0211 */ /* 0x000fe200078ec0ff */
[----:B------:R0:W-:Y:S01]  /*0b10*/  @P1 STS [R23], R14 ;  /* 0x0000000e17001388 */ /* 0x0001e20000000800 */
[C---:B--2---:R-:W-:Y:S01]  /*0b20*/  @P1 IMAD R4, R6.reuse, 0x4, R19 ;  /* 0x0000000406041824 */ /* 0x044fe200078e0213 */
[----:B------:R-:W-:Y:S01]  /*0b30*/  @P1 IADD3 R6, PT, PT, R6, 0x1, RZ ;  /* 0x0000000106061810 */ /* 0x000fe20007ffe0ff */
[----:B------:R-:W-:-:S02]  /*0b40*/  @P1 IMAD R5, R5, R8, R8 ;  /* 0x0000000805051224 */ /* 0x000fc400078e0208 */
[----:B------:R-:W-:Y:S01]  /*0b50*/  @P0 IMAD R15, R15, R8, R8 ;  /* 0x000000080f0f0224 */ /* 0x000fe200078e0208 */
[C---:B------:R-:W-:Y:S02]  /*0b60*/  @P0 LEA R27, R6.reuse, R27, 0x2 ;  /* 0x0000001b061b0211 */ /* 0x040fe400078e10ff */
[C---:B------:R-:W-:Y:S01]  /*0b70*/  @P0 LEA R16, R6.reuse, R29, 0x2 ;  /* 0x0000001d06100211 */ /* 0x040fe200078e10ff */
[----:B------:R0:W-:Y:S01]  /*0b80*/  @P1 STS [R4], R5 ;  /* 0x0000000504001388 */ /* 0x0001e20000000800 */
[----:B------:R-:W-:-:S03]  /*0b90*/  @P0 IADD3 R6, PT, PT, R6, 0x1, RZ ;  /* 0x0000000106060810 */ /* 0x000fc60007ffe0ff */
[----:B------:R0:W-:Y:S04]  /*0ba0*/  @P0 STS [R27], R12 ;  /* 0x0000000c1b000388 */ /* 0x0001e80000000800 */
[----:B------:R0:W-:Y:S01]  /*0bb0*/  @P0 STS [R16], R15 ;  /* 0x0000000f10000388 */ /* 0x0001e20000000800 */
[----:B------:R-:W-:Y:S05]  /*0bc0*/  @!P5 BRA `(.L_x_5) ;  /* 0x000000000034d947 */ /* 0x000fea0003800000 */
[----:B------:R-:W1:Y:S01]  /*0bd0*/  S2UR UR7, SR_CgaCtaId ;  /* 0x00000000000779c3 */ /* 0x000e620000008800 */
[----:B------:R-:W-:Y:S01]  /*0be0*/  UMOV UR5, 0x400 ;  /* 0x0000040000057882 */ /* 0x000fe20000000000 */
[----:B0-----:R-:W-:Y:S01]  /*0bf0*/  VIADD R5, R13, 0x7 ;  /* 0x000000070d057836 */ /* 0x001fe20000000000 */
[----:B------:R-:W-:Y:S01]  /*0c00*/  UIADD3 UR8, UPT, UPT, UR5, 0x1000, URZ ;  /* 0x0000100005087890 */ /* 0x000fe2000fffe0ff */
[----:B------:R-:W-:Y:S02]  /*0c10*/  IADD3 R9, PT, PT, R9, 0x1, RZ ;  /* 0x0000000109097810 */ /* 0x000fe40007ffe0ff */
[----:B------:R-:W-:Y:S01]  /*0c20*/  IMAD R5, R5, R8, R8 ;  /* 0x0000000805057224 */ /* 0x000fe200078e0208 */
[----:B-1----:R-:W-:Y:S02]  /*0c30*/  ULEA UR5, UR7, UR5, 0x18 ;  /* 0x0000000507057291 */ /* 0x002fe4000f8ec0ff */
[----:B------:R-:W-:-:S04]  /*0c40*/  ULEA UR8, UR7, UR8, 0x18 ;  /* 0x0000000807087291 */ /* 0x000fc8000f8ec0ff */
[C---:B------:R-:W-:Y:S02]  /*0c50*/  LEA R4, R6.reuse, UR5, 0x2 ;  /* 0x0000000506047c11 */ /* 0x040fe4000f8e10ff */
[C---:B------:R-:W-:Y:S01]  /*0c60*/  LEA R12, R6.reuse, UR8, 0x2 ;  /* 0x00000008060c7c11 */ /* 0x040fe2000f8e10ff */
[----:B------:R-:W-:Y:S02]  /*0c70*/  VIADD R6, R6, 0x1 ;  /* 0x0000000106067836 */ /* 0x000fe40000000000 */
[----:B------:R1:W-:Y:S04]  /*0c80*/  STS [R4], R17 ;  /* 0x0000001104007388 */ /* 0x0003e80000000800 */
[----:B------:R1:W-:Y:S02]  /*0c90*/  STS [R12], R5 ;  /* 0x000000050c007388 */ /* 0x0003e40000000800 */
.L_x_5:
[----:B------:R-:W-:Y:S05]  /*0ca0*/  BSYNC.RECONVERGENT B0 ;  /* 0x0000000000007941 */ /* 0x000fea0003800200 */
.L_x_4:
[----:B------:R-:W-:-:S04]  /*0cb0*/  IADD3 R13, PT, PT, R13, 0x8, RZ ;  /* 0x000000080d0d7810 */ /* 0x000fc80007ffe0ff */
[----:B------:R-:W-:-:S13]  /*0cc0*/  ISETP.NE.AND P0, PT, R13, UR4, PT ;  /* 0x000000040d007c0c */ /* 0x000fda000bf05270 */
[----:B------:R-:W-:Y:S05]  /*0cd0*/  @P0 BRA `(.L_x_6) ;  /* 0xfffffff800040947 */ /* 0x000fea000383ffff */
[----:B------:R-:W-:-:S07]  /*0ce0*/  IMAD.U32 R3, RZ, RZ, UR4 ;  /* 0x00000004ff037e24 */ /* 0x000fce000f8e00ff */
.L_x_3:
[----:B------:R-:W-:-:S09]  /*0cf0*/  UISETP.NE.AND UP0, UPT, UR9, URZ, UPT ;  /* 0x000000ff0900728c */ /* 0x000fd2000bf05270 */
[----:B------:R-:W-:Y:S05]  /*0d00*/  BRA.U !UP0, `(.L_x_7) ;  /* 0x0000000908107547 */ /* 0x000fea000b800000 */
[----:B------:R-:W-:-:S04]  /*0d10*/  UIADD3 UR5, UPT, UPT, UR9, -0x1, URZ ;  /* 0xffffffff09057890 */ /* 0x000fc8000fffe0ff */
[----:B------:R-:W-:-:S09]  /*0d20*/  UISETP.GE.U32.AND UP0, UPT, UR5, 0x3, UPT ;  /* 0x000000030500788c */ /* 0x000fd2000bf06070 */
[----:B------:R-:W-:Y:S05]  /*0d30*/  BRA.U !UP0, `(.L_x_8) ;  /* 0x0000000508087547 */ /* 0x000fea000b800000 */
[----:B0-----:R-:W0:Y:S01]  /*0d40*/  LDC.64 R14, c[0x0][0x380] ;  /* 0x0000e000ff0e7b82 */ /* 0x001e220000000a00 */
[----:B-1----:R-:W-:-:S05]  /*0d50*/  IADD3 R5, PT, PT, R10, R3, RZ ;  /* 0x000000030a057210 */ /* 0x002fca0007ffe0ff */
[----:B0-----:R-:W-:-:S05]  /*0d60*/  IMAD.WIDE R14, R5, 0x4, R14 ;  /* 0x00000004050e7825 */ /* 0x001fca00078e020e */
[----:B------:R-:W2:Y:S04]  /*0d70*/  LDG.E R16, desc[UR10][R14.64] ;  /* 0x0000000a0e107981 */ /* 0x000ea8000c1e1900 */
[----:B------:R-:W3:Y:S04]  /*0d80*/  LDG.E R5, desc[UR10][R14.64+0x4] ;  /* 0x0000040a0e057981 */ /* 0x000ee8000c1e1900 */
[----:B------:R-:W4:Y:S04]  /*0d90*/  LDG.E R4, desc[UR10][R14.64+0x8] ;  /* 0x0000080a0e047981 */ /* 0x000f28000c1e1900 */
[----:B------:R0:W5:Y:S01]  /*0da0*/  LDG.E R2, desc[UR10][R14.64+0xc] ;  /* 0x00000c0a0e027981 */ /* 0x000162000c1e1900 */
[----:B------:R-:W-:Y:S01]  /*0db0*/  BSSY.RECONVERGENT B0, `(.L_x_9) ;  /* 0x0000039000007945 */ /* 0x000fe20003800200 */
[----:B--2---:R-:W-:-:S02]  /*0dc0*/  FSETP.NEU.AND P0, PT, R16, RZ, PT ;  /* 0x000000ff1000720b */ /* 0x004fc40003f0d000 */
[----:B---3--:R-:W-:Y:S02]  /*0dd0*/  FSETP.NEU.AND P1, PT, R5, RZ, PT ;  /* 0x000000ff0500720b */ /* 0x008fe40003f2d000 */
[----:B----4-:R-:W-:-:S09]  /*0de0*/  FSETP.NEU.AND P2, PT, R4, RZ, PT ;  /* 0x000000ff0400720b */ /* 0x010fd20003f4d000 */
[----:B------:R-:W1:Y:S01]  /*0df0*/  @P0 S2R R18, SR_CgaCtaId ;  /* 0x0000000000120919 */ /* 0x000e620000008800 */
[----:B------:R-:W-:Y:S02]  /*0e00*/  @P0 MOV R13, 0x400 ;  /* 0x00000400000d0802 */ /* 0x000fe40000000f00 */
[----:B------:R-:W-:Y:S01]  /*0e10*/  @P0 IADD3 R9, PT, PT, R9, 0x1, RZ ;  /* 0x0000000109090810 */ /* 0x000fe20007ffe0ff */
[----:B------:R-:W2:Y:S01]  /*0e20*/  @P1 S2R R20, SR_CgaCtaId ;  /* 0x0000000000141919 */ /* 0x000ea20000008800 */
[----:B------:R-:W-:Y:S01]  /*0e30*/  @P1 MOV R19, 0x400 ;  /* 0x0000040000131802 */ /* 0x000fe20000000f00 */
[----:B------:R-:W3:Y:S01]  /*0e40*/  @P2 S2R R12, SR_CgaCtaId ;  /* 0x00000000000c2919 */ /* 0x000ee20000008800 */
[----:B------:R-:W-:-:S03]  /*0e50*/  @P2 MOV R25, 0x400 ;  /* 0x0000040000192802 */ /* 0x000fc60000000f00 */
[----:B------:R-:W-:Y:S02]  /*0e60*/  @P1 VIADD R21, R19, 0x1000 ;  /* 0x0000100013151836 */ /* 0x000fe40000000000 */
[----:B------:R-:W-:-:S05]  /*0e70*/  @P1 VIADD R9, R9, 0x1 ;  /* 0x0000000109091836 */ /* 0x000fca0000000000 */
[----:B------:R-:W-:Y:S02]  /*0e80*/  @P2 IADD3 R9, PT, PT, R9, 0x1, RZ ;  /* 0x0000000109092810 */ /* 0x000fe40007ffe0ff */
[----:B-1----:R-:W-:Y:S01]  /*0e90*/  @P0 LEA R17, R18, R13, 0x18 ;  /* 0x0000000d12110211 */ /* 0x002fe200078ec0ff */
[----:B------:R-:W-:-:S03]  /*0ea0*/  @P0 VIADD R13, R13, 0x1000 ;  /* 0x000010000d0d0836 */ /* 0x000fc60000000000 */
[----:B------:R-:W-:Y:S02]  /*0eb0*/  @P0 LEA R17, R6, R17, 0x2 ;  /* 0x0000001106110211 */ /* 0x000fe400078e10ff */
[----:B0-----:R-:W-:Y:S01]  /*0ec0*/  @P0 LEA R15, R18, R13, 0x18 ;  /* 0x0000000d120f0211 */ /* 0x001fe200078ec0ff */
[-CC-:B------:R-:W-:Y:S01]  /*0ed0*/  @P0 IMAD R13, R3, R8.reuse, R8.reuse ;  /* 0x00000008030d0224 */ /* 0x180fe200078e0208 */
[----:B--2---:R-:W-:Y:S01]  /*0ee0*/  @P1 LEA R23, R20, R21, 0x18 ;  /* 0x0000001514171211 */ /* 0x004fe200078ec0ff */
[----:B------:R0:W-:Y:S01]  /*0ef0*/  @P0 STS [R17], R16 ;  /* 0x0000001011000388 */ /* 0x0001e20000000800 */
[C---:B------:R-:W-:Y:S01]  /*0f00*/  @P0 LEA R14, R6.reuse, R15, 0x2 ;  /* 0x0000000f060e0211 */ /* 0x040fe200078e10ff */
[----:B------:R-:W-:Y:S01]  /*0f10*/  @P0 VIADD R6, R6, 0x1 ;  /* 0x0000000106060836 */ /* 0x000fe20000000000 */
[----:B---3--:R-:W-:Y:S01]  /*0f20*/  @P2 LEA R27, R12, R25, 0x18 ;  /* 0x000000190c1b2211 */ /* 0x008fe200078ec0ff */
[----:B------:R-:W-:Y:S01]  /*0f30*/  @P2 VIADD R25, R25, 0x1000 ;  /* 0x0000100019192836 */ /* 0x000fe20000000000 */
[----:B------:R-:W-:Y:S01]  /*0f40*/  @P1 LEA R19, R20, R19, 0x18 ;  /* 0x0000001314131211 */ /* 0x000fe200078ec0ff */
[CCC-:B------:R-:W-:Y:S01]  /*0f50*/  @P1 IMAD R21, R3.reuse, R8.reuse, R8.reuse ;  /* 0x0000000803151224 */ /* 0x1c0fe200078e0208 */
[----:B------:R-:W-:Y:S01]  /*0f60*/  @P2 IADD3 R15, PT, PT, R3, 0x2, RZ ;  /* 0x00000002030f2810 */ /* 0x000fe20007ffe0ff */
[----:B------:R-:W-:Y:S01]  /*0f70*/  @P1 IMAD R23, R6, 0x4, R23 ;  /* 0x0000000406171824 */ /* 0x000fe200078e0217 */
[----:B------:R-:W-:Y:S01]  /*0f80*/  @P2 LEA R25, R12, R25, 0x18 ;  /* 0x000000190c192211 */ /* 0x000fe200078ec0ff */
[--C-:B------:R-:W-:Y:S01]  /*0f90*/  @P1 IMAD.IADD R12, R21, 0x1, R8.reuse ;  /* 0x00000001150c1824 */ /* 0x100fe200078e0208 */
[C---:B0-----:R-:W-:Y:S01]  /*0fa0*/  @P1 LEA R16, R6.reuse, R19, 0x2 ;  /* 0x0000001306101211 */ /* 0x041fe200078e10ff */
[----:B------:R-:W-:Y:S01]  /*0fb0*/  @P2 IMAD R15, R15, R8, R8 ;  /* 0x000000080f0f2224 */ /* 0x000fe200078e0208 */
[----:B------:R-:W-:Y:S01]  /*0fc0*/  @P1 IADD3 R6, PT, PT, R6, 0x1, RZ ;  /* 0x0000000106061810 */ /* 0x000fe20007ffe0ff */
[----:B------:R0:W-:Y:S01]  /*0fd0*/  @P0 STS [R14], R13 ;  /* 0x0000000d0e000388 */ /* 0x0001e20000000800 */
[----:B-----5:R-:W-:-:S02]  /*0fe0*/  FSETP.NEU.AND P0, PT, R2, RZ, PT ;  /* 0x000000ff0200720b */ /* 0x020fc40003f0d000 */
[C---:B------:R-:W-:Y:S01]  /*0ff0*/  @P2 LEA R27, R6.reuse, R27, 0x2 ;  /* 0x0000001b061b2211 */ /* 0x040fe200078e10ff */
[C---:B------:R-:W-:Y:S01]  /*1000*/  @P2 IMAD R18, R6.reuse, 0x4, R25 ;  /* 0x0000000406122824 */ /* 0x040fe200078e0219 */
[----:B------:R0:W-:Y:S01]  /*1010*/  @P1 STS [R16], R5 ;  /* 0x0000000510001388 */ /* 0x0001e20000000800 */
[----:B------:R-:W-:-:S03]  /*1020*/  @P2 VIADD R6, R6, 0x1 ;  /* 0x0000000106062836 */ /* 0x000fc60000000000 */
[----:B------:R0:W-:Y:S04]  /*1030*/  @P1 STS [R23], R12 ;  /* 0x0000000c17001388 */ /* 0x0001e80000000800 */
[----:B------:R0:W-:Y:S04]  /*1040*/  @P2 STS [R27], R4 ;  /* 0x000000041b002388 */ /* 0x0001e80000000800 */
[----:B------:R0:W-:Y:S01]  /*1050*/  @P2 STS [R18], R15 ;  /* 0x0000000f12002388 */ /* 0x0001e20000000800 */
[----:B------:R-:W-:Y:S05]  /*1060*/  @!P0 BRA `(.L_x_10) ;  /* 0x0000000000348947 */ /* 0x000fea0003800000 */
[----:B------:R-:W1:Y:S01]  /*1070*/  S2UR UR7, SR_CgaCtaId ;  /* 0x00000000000779c3 */ /* 0x000e620000008800 */
[----:B------:R-:W-:Y:S01]  /*1080*/  UMOV UR5, 0x400 ;  /* 0x0000040000057882 */ /* 0x000fe20000000000 */
[----:B0-----:R-:W-:Y:S01]  /*1090*/  IADD3 R5, PT, PT, R3, 0x3, RZ ;  /* 0x0000000303057810 */ /* 0x001fe20007ffe0ff */
[----:B------:R-:W-:Y:S01]  /*10a0*/  UIADD3 UR8, UPT, UPT, UR5, 0x1000, URZ ;  /* 0x0000100005087890 */ /* 0x000fe2000fffe0ff */
[----:B------:R-:W-:-:S03]  /*10b0*/  VIADD R9, R9, 0x1 ;  /* 0x0000000109097836 */ /* 0x000fc60000000000 */
[----:B------:R-:W-:Y:S01]  /*10c0*/  IMAD R5, R5, R8, R8 ;  /* 0x0000000805057224 */ /* 0x000fe200078e0208 */
[----:B-1----:R-:W-:Y:S02]  /*10d0*/  ULEA UR5, UR7, UR5, 0x18 ;  /* 0x0000000507057291 */ /* 0x002fe4000f8ec0ff */
[----:B------:R-:W-:-:S04]  /*10e0*/  ULEA UR8, UR7, UR8, 0x18 ;  /* 0x0000000807087291 */ /* 0x000fc8000f8ec0ff */
[C---:B------:R-:W-:Y:S02]  /*10f0*/  LEA R13, R6.reuse, UR5, 0x2 ;  /* 0x00000005060d7c11 */ /* 0x040fe4000f8e10ff */
[C---:B------:R-:W-:Y:S02]  /*1100*/  LEA R4, R6.reuse, UR8, 0x2 ;  /* 0x0000000806047c11 */ /* 0x040fe4000f8e10ff */
[----:B------:R-:W-:Y:S01]  /*1110*/  IADD3 R6, PT, PT, R6, 0x1, RZ ;  /* 0x0000000106067810 */ /* 0x000fe20007ffe0ff */
[----:B------:R1:W-:Y:S04]  /*1120*/  STS [R13], R2 ;  /* 0x000000020d007388 */ /* 0x0003e80000000800 */
[----:B------:R1:W-:Y:S02]  /*1130*/  STS [R4], R5 ;  /* 0x0000000504007388 */ /* 0x0003e40000000800 */
.L_x_10:
[----:B------:R-:W-:Y:S05]  /*1140*/  BSYNC.RECONVERGENT B0 ;  /* 0x0000000000007941 */ /* 0x000fea0003800200 */
.L_x_9:
[----:B------:R-:W-:-:S07]  /*1150*/  VIADD R3, R3, 0x4 ;  /* 0x0000000403037836 */ /* 0x000fce0000000000 */
.L_x_8:
[----:B------:R-:W-:-:S09]  /*1160*/  UISETP.NE.AND UP0, UPT, UR12, URZ, UPT ;  /* 0x000000ff0c00728c */ /* 0x000fd2000bf05270 */
[----:B------:R-:W-:Y:S05]  /*1170*/  BRA.U !UP0, `(.L_x_7) ;  /* 0x0000000108f47547 */ /* 0x000fea000b800000 */
[----:B------:R-:W-:-:S09]  /*1180*/  UISETP.NE.AND UP0, UPT, UR12, 0x1, UPT ;  /* 0x000000010c00788c */ /* 0x000fd2000bf05270 */
[----:B------:R-:W-:Y:S05]  /*1190*/  BRA.U !UP0, `(.L_x_11) ;  /* 0x0000000108907547 */ /* 0x000fea000b800000 */
[----:B01----:R-:W0:Y:S01]  /*11a0*/  LDC.64 R4, c[0x0][0x380] ;  /* 0x0000e000ff047b82 */ /* 0x003e220000000a00 */
[----:B------:R-:W-:-:S05]  /*11b0*/  IADD3 R13, PT, PT, R10, R3, RZ ;  /* 0x000000030a0d7210 */ /* 0x000fca0007ffe0ff */
[----:B0-----:R-:W-:-:S05]  /*11c0*/  IMAD.WIDE R4, R13, 0x4, R4 ;  /* 0x000000040d047825 */ /* 0x001fca00078e0204 */
[----:B------:R-:W2:Y:S04]  /*11d0*/  LDG.E R2, desc[UR10][R4.64] ;  /* 0x0000000a04027981 */ /* 0x000ea8000c1e1900 */
[----:B------:R-:W3:Y:S01]  /*11e0*/  LDG.E R12, desc[UR10][R4.64+0x4] ;  /* 0x0000040a040c7981 */ /* 0x000ee2000c1e1900 */
[----:B------:R-:W-:Y:S01]  /*11f0*/  BSSY.RECONVERGENT B0, `(.L_x_12) ;  /* 0x000001d000007945 */ /* 0x000fe20003800200 */
[----:B--2---:R-:W-:Y:S02]  /*1200*/  FSETP.NEU.AND P0, PT, R2, RZ, PT ;  /* 0x000000ff0200720b */ /* 0x004fe40003f0d000 */
[----:B---3--:R-:W-:-:S11]  /*1210*/  FSETP.NEU.AND P1, PT, R12, RZ, PT ;  /* 0x000000ff0c00720b */ /* 0x008fd60003f2d000 */
[----:B------:R-:W0:Y:S01]  /*1220*/  @P0 S2R R14, SR_CgaCtaId ;  /* 0x00000000000e0919 */ /* 0x000e220000008800 */
[----:B------:R-:W-:Y:S02]  /*1230*/  @P0 MOV R13, 0x400 ;  /* 0x00000400000d0802 */ /* 0x000fe40000000f00 */
[----:B------:R-:W-:-:S03]  /*1240*/  @P0 IADD3 R9, PT, PT, R9, 0x1, RZ ;  /* 0x0000000109090810 */ /* 0x000fc60007ffe0ff */
[----:B------:R-:W-:Y:S01]  /*1250*/  @P0 VIADD R15, R13, 0x1000 ;  /* 0x000010000d0f0836 */ /* 0x000fe20000000000 */
[----:B0-----:R-:W-:-:S04]  /*1260*/  @P0 LEA R13, R14, R13, 0x18 ;  /* 0x0000000d0e0d0211 */ /* 0x001fc800078ec0ff */
[----:B------:R-:W-:Y:S01]  /*1270*/  @P0 LEA R15, R14, R15, 0x18 ;  /* 0x0000000f0e0f0211 */ /* 0x000fe200078ec0ff */
[----:B------:R-:W-:Y:S01]  /*1280*/  @P0 IMAD R14, R3, R8, R8 ;  /* 0x00000008030e0224 */ /* 0x000fe200078e0208 */
[----:B------:R-:W-:-:S03]  /*1290*/  @P0 LEA R13, R6, R13, 0x2 ;  /* 0x0000000d060d0211 */ /* 0x000fc600078e10ff */
[C---:B------:R-:W-:Y:S02]  /*12a0*/  @P0 IMAD R15, R6.reuse, 0x4, R15 ;  /* 0x00000004060f0824 */ /* 0x040fe400078e020f */
[----:B------:R0:W-:Y:S01]  /*12b0*/  @P0 STS [R13], R2 ;  /* 0x000000020d000388 */ /* 0x0001e20000000800 */
[----:B------:R-:W-:-:S03]  /*12c0*/  @P0 VIADD R6, R6, 0x1 ;  /* 0x0000000106060836 */ /* 0x000fc60000000000 */
[----:B------:R0:W-:Y:S01]  /*12d0*/  @P0 STS [R15], R14 ;  /* 0x0000000e0f000388 */ /* 0x0001e20000000800 */
[----:B------:R-:W-:Y:S05]  /*12e0*/  @!P1 BRA `(.L_x_13) ;  /* 0x0000000000349947 */ /* 0x000fea0003800000 */
[----:B------:R-:W1:Y:S01]  /*12f0*/  S2UR UR7, SR_CgaCtaId ;  /* 0x00000000000779c3 */ /* 0x000e620000008800 */
[----:B------:R-:W-:Y:S01]  /*1300*/  UMOV UR5, 0x400 ;  /* 0x0000040000057882 */ /* 0x000fe20000000000 */
[----:B------:R-:W-:Y:S01]  /*1310*/  IMAD R5, R3, R8, R8 ;  /* 0x0000000803057224 */ /* 0x000fe200078e0208 */
[----:B------:R-:W-:Y:S01]  /*1320*/  UIADD3 UR8, UPT, UPT, UR5, 0x1000, URZ ;  /* 0x0000100005087890 */ /* 0x000fe2000fffe0ff */
[----:B------:R-:W-:-:S03]  /*1330*/  VIADD R9, R9, 0x1 ;  /* 0x0000000109097836 */ /* 0x000fc60000000000 */
[----:B0-----:R-:W-:Y:S01]  /*1340*/  IADD3 R2, PT, PT, R5, R8, RZ ;  /* 0x0000000805027210 */ /* 0x001fe20007ffe0ff */
[----:B-1----:R-:W-:Y:S02]  /*1350*/  ULEA UR5, UR7, UR5, 0x18 ;  /* 0x0000000507057291 */ /* 0x002fe4000f8ec0ff */
[----:B------:R-:W-:-:S04]  /*1360*/  ULEA UR8, UR7, UR8, 0x18 ;  /* 0x0000000807087291 */ /* 0x000fc8000f8ec0ff */
[C---:B------:R-:W-:Y:S02]  /*1370*/  LEA R5, R6.reuse, UR5, 0x2 ;  /* 0x0000000506057c11 */ /* 0x040fe4000f8e10ff */
[C---:B------:R-:W-:Y:S02]  /*1380*/  LEA R13, R6.reuse, UR8, 0x2 ;  /* 0x00000008060d7c11 */ /* 0x040fe4000f8e10ff */
[----:B------:R-:W-:Y:S01]  /*1390*/  IADD3 R6, PT, PT, R6, 0x1, RZ ;  /* 0x0000000106067810 */ /* 0x000fe20007ffe0ff */
[----:B------:R1:W-:Y:S04]  /*13a0*/  STS [R5], R12 ;  /* 0x0000000c05007388 */ /* 0x0003e80000000800 */
[----:B------:R1:W-:Y:S02]  /*13b0*/  STS [R13], R2 ;  /* 0x000000020d007388 */ /* 0x0003e40000000800 */
.L_x_13:
[----:B------:R-:W-:Y:S05]  /*13c0*/  BSYNC.RECONVERGENT B0 ;  /* 0x0000000000007941 */ /* 0x000fea0003800200 */
.L_x_12:
[----:B------:R-:W-:-:S07]  /*13d0*/  VIADD R3, R3, 0x2 ;  /* 0x0000000203037836 */ /* 0x000fce0000000000 */
.L_x_11:
[----:B------:R-:W2:Y:S02]  /*13e0*/  LDCU UR5, c[0x0][0x39c] ;  /* 0x00007380ff0577ac */ /* 0x000ea40008000800 */
[----:B--2---:R-:W-:-:S09]  /*13f0*/  ULOP3.LUT UP0, URZ, UR5, 0x1, URZ, 0xc0, !UPT ;  /* 0x0000000105ff7892 */ /* 0x004fd2000f80c0ff */
[----:B------:R-:W-:Y:S05]  /*1400*/  BRA.U !UP0, `(.L_x_7) ;  /* 0x0000000108507547 */ /* 0x000fea000b800000 */
[----:B01----:R-:W0:Y:S01]  /*1410*/  LDC.64 R4, c[0x0][0x380] ;  /* 0x0000e000ff047b82 */ /* 0x003e220000000a00 */
[----:B------:R-:W-:-:S05]  /*1420*/  IADD3 R13, PT, PT, R10, R3, RZ ;  /* 0x000000030a0d7210 */ /* 0x000fca0007ffe0ff */
[----:B0-----:R-:W-:-:S06]  /*1430*/  IMAD.WIDE R4, R13, 0x4, R4 ;  /* 0x000000040d047825 */ /* 0x001fcc00078e0204 */
[----:B------:R-:W2:Y:S01]  /*1440*/  LDG.E R4, desc[UR10][R4.64] ;  /* 0x0000000a04047981 */ /* 0x000ea2000c1e1900 */
[----:B------:R-:W-:Y:S01]  /*1450*/  BSSY.RECONVERGENT B0, `(.L_x_7) ;  /* 0x000000f000007945 */ /* 0x000fe20003800200 */
[----:B--2---:R-:W-:-:S13]  /*1460*/  FSETP.NEU.AND P0, PT, R4, RZ, PT ;  /* 0x000000ff0400720b */ /* 0x004fda0003f0d000 */
[----:B------:R-:W-:Y:S05]  /*1470*/  @!P0 BRA `(.L_x_14) ;  /* 0x0000000000308947 */ /* 0x000fea0003800000 */
[----:B------:R-:W0:Y:S01]  /*1480*/  S2UR UR7, SR_CgaCtaId ;  /* 0x00000000000779c3 */ /* 0x000e220000008800 */
[----:B------:R-:W-:Y:S01]  /*1490*/  UMOV UR5, 0x400 ;  /* 0x0000040000057882 */ /* 0x000fe20000000000 */
[----:B------:R-:W-:Y:S01]  /*14a0*/  IMAD R3, R3, R8, R8 ;  /* 0x0000000803037224 */ /* 0x000fe200078e0208 */
[----:B------:R-:W-:Y:S01]  /*14b0*/  UIADD3 UR8, UPT, UPT, UR5, 0x1000, URZ ;  /* 0x0000100005087890 */ /* 0x000fe2000fffe0ff */
[----:B------:R-:W-:Y:S01]  /*14c0*/  VIADD R9, R9, 0x1 ;  /* 0x0000000109097836 */ /* 0x000fe20000000000 */
[----:B0-----:R-:W-:Y:S02]  /*14d0*/  ULEA UR5, UR7, UR5, 0x18 ;  /* 0x0000000507057291 */ /* 0x001fe4000f8ec0ff */
[----:B------:R-:W-:-:S04]  /*14e0*/  ULEA UR8, UR7, UR8, 0x18 ;  /* 0x0000000807087291 */ /* 0x000fc8000f8ec0ff */
[C---:B------:R-:W-:Y:S02]  /*14f0*/  LEA R5, R6.reuse, UR5, 0x2 ;  /* 0x0000000506057c11 */ /* 0x040fe4000f8e10ff */
[C---:B------:R-:W-:Y:S02]  /*1500*/  LEA R2, R6.reuse, UR8, 0x2 ;  /* 0x0000000806027c11 */ /* 0x040fe4000f8e10ff */
[----:B------:R-:W-:Y:S01]  /*1510*/  IADD3 R6, PT, PT, R6, 0x1, RZ ;  /* 0x0000000106067810 */ /* 0x000fe20007ffe0ff */
[----:B------:R0:W-:Y:S04]  /*1520*/  STS [R5], R4 ;  /* 0x0000000405007388 */ /* 0x0001e80000000800 */
[----:B------:R0:W-:Y:S02]  /*1530*/  STS [R2], R3 ;  /* 0x0000000302007388 */ /* 0x0001e40000000800 */
.L_x_14:
[----:B------:R-:W-:Y:S05]  /*1540*/  BSYNC.RECONVERGENT B0 ;  /* 0x0000000000007941 */ /* 0x000fea0003800200 */
.L_x_7:
[----:B------:R-:W2:Y:S01]  /*1550*/  LDCU UR5, c[0x0][0x398] ;  /* 0x00007300ff0577ac */ /* 0x000ea20008000800 */
[----:B------:R-:W-:-:S05]  /*1560*/  VIADD R8, R8, 0x1 ;  /* 0x0000000108087836 */ /* 0x000fca0000000000 */
[----:B--2---:R-:W-:-:S13]  /*1570*/  ISETP.NE.AND P0, PT, R8, UR5, PT ;  /* 0x0000000508007c0c */ /* 0x004fda000bf05270 */
[----:B------:R-:W-:Y:S05]  /*1580*/  @P0 BRA `(.L_x_15) ;  /* 0xffffffec00b80947 */ /* 0x000fea000383ffff */
[----:B0-----:R-:W0:Y:S01]  /*1590*/  S2R R3, SR_CgaCtaId ;  /* 0x0000000000037919 */ /* 0x001e220000008800 */
[----:B-1----:R-:W-:-:S04]  /*15a0*/  MOV R2, 0x400 ;  /* 0x0000040000027802 */ /* 0x002fc80000000f00 */
[----:B------:R-:W-:-:S04]  /*15b0*/  IADD3 R2, PT, PT, R2, 0x2000, RZ ;  /* 0x0000200002027810 */ /* 0x000fc80007ffe0ff */
[----:B0-----:R-:W-:-:S05]  /*15c0*/  LEA R2, R3, R2, 0x18 ;  /* 0x0000000203027211 */ /* 0x001fca00078ec0ff */
[C---:B------:R-:W-:Y:S01]  /*15d0*/  IMAD R2, R7.reuse, 0x4, R2 ;  /* 0x0000000407027824 */ /* 0x040fe200078e0202 */
[----:B------:R-:W-:-:S04]  /*15e0*/  IADD3 R7, PT, PT, R7, 0x1, RZ ;  /* 0x0000000107077810 */ /* 0x000fc80007ffe0ff */
[----:B------:R0:W-:Y:S01]  /*15f0*/  STS [R2], R9 ;  /* 0x0000000902007388 */ /* 0x0001e20000000800 */
[----:B------:R-:W-:-:S13]  /*1600*/  ISETP.NE.AND P0, PT, R7, UR6, PT ;  /* 0x0000000607007c0c */ /* 0x000fda000bf05270 */
[----:B0-----:R-:W-:Y:S05]  /*1610*/  @!P0 BRA `(.L_x_16) ;  /* 0x0000000400d08947 */ /* 0x001fea0003800000 */
[----:B------:R-:W-:Y:S05]  /*1620*/  BRA `(.L_x_17) ;  /* 0xffffffe800c07947 */ /* 0x000fea000383ffff */
.L_x_2:
[----:B------:R-:W-:Y:S02]  /*1630*/  UISETP.GE.U32.AND UP1, UPT, UR6, 0x8, UPT ;  /* 0x000000080600788c */ /* 0x000fe4000bf26070 */
[----:B------:R-:W-:Y:S01]  /*1640*/  ULOP3.LUT UR8, UR6, 0x7, URZ, 0xc0, !UPT ;  /* 0x0000000706087892 */ /* 0x000fe2000f8ec0ff */
[----:B------:R-:W-:-:S03]  /*1650*/  UMOV UR4, URZ ;  /* 0x000000ff00047c82 */ /* 0x000fc60008000000 */
[----:B------:R-:W-:-:S03]  /*1660*/  UISETP.NE.AND UP0, UPT, UR8, URZ, UPT ;  /* 0x000000ff0800728c */ /* 0x000fc6000bf05270 */
[----:B------:R-:W-:Y:S08]  /*1670*/  BRA.U !UP1, `(.L_x_18) ;  /* 0x0000000109307547 */ /* 0x000ff0000b800000 */
[----:B------:R-:W0:Y:S01]  /*1680*/  S2UR UR7, SR_CgaCtaId ;  /* 0x00000000000779c3 */ /* 0x000e220000008800 */
[----:B------:R-:W-:Y:S02]  /*1690*/  UMOV UR4, 0x400 ;  /* 0x0000040000047882 */ /* 0x000fe40000000000 */
[----:B------:R-:W-:Y:S02]  /*16a0*/  UIADD3 UR5, UPT, UPT, UR4, 0x2000, URZ ;  /* 0x0000200004057890 */ /* 0x000fe4000fffe0ff */
[----:B------:R-:W-:Y:S02]  /*16b0*/  ULOP3.LUT UR4, UR6, 0x7ffffff8, URZ, 0xc0, !UPT ;  /* 0x7ffffff806047892 */ /* 0x000fe4000f8ec0ff */
[----:B0-----:R-:W-:-:S03]  /*16c0*/  ULEA UR7, UR7, UR5, 0x18 ;  /* 0x0000000507077291 */ /* 0x001fc6000f8ec0ff */
[----:B------:R-:W-:-:S09]  /*16d0*/  UMOV UR5, URZ ;  /* 0x000000ff00057c82 */ /* 0x000fd20008000000 */
.L_x_19:
[----:B------:R-:W-:Y:S02]  /*16e0*/  ULEA UR9, UR5, UR7, 0x2 ;  /* 0x0000000705097291 */ /* 0x000fe4000f8e10ff */
[----:B------:R-:W-:-:S04]  /*16f0*/  UIADD3 UR5, UPT, UPT, UR5, 0x8, URZ ;  /* 0x0000000805057890 */ /* 0x000fc8000fffe0ff */
[----:B------:R-:W-:-:S03]  /*1700*/  UISETP.NE.AND UP1, UPT, UR5, UR4, UPT ;  /* 0x000000040500728c */ /* 0x000fc6000bf25270 */
[----:B------:R-:W-:Y:S04]  /*1710*/  STS.128 [UR9], RZ ;  /* 0x000000ffff007988 */ /* 0x000fe80008000c09 */
[----:B------:R-:W-:Y:S02]  /*1720*/  STS.128 [UR9+0x10], RZ ;  /* 0x000010ffff007988 */ /* 0x000fe40008000c09 */
[----:B------:R-:W-:Y:S05]  /*1730*/  BRA.U UP1, `(.L_x_19) ;  /* 0xfffffffd01e87547 */ /* 0x000fea000b83ffff */
.L_x_18:
[----:B------:R-:W-:Y:S05]  /*1740*/  BRA.U !UP0, `(.L_x_16) ;  /* 0x0000000508847547 */ /* 0x000fea000b800000 */
[----:B------:R-:W-:Y:S02]  /*1750*/  UISETP.GE.U32.AND UP0, UPT, UR8, 0x4, UPT ;  /* 0x000000040800788c */ /* 0x000fe4000bf06070 */
[----:B------:R-:W-:-:S04]  /*1760*/  ULOP3.LUT UR9, UR6, 0x3, URZ, 0xc0, !UPT ;  /* 0x0000000306097892 */ /* 0x000fc8000f8ec0ff */
[----:B------:R-:W-:-:S03]  /*1770*/  UISETP.NE.AND UP1, UPT, UR9, URZ, UPT ;  /* 0x000000ff0900728c */ /* 0x000fc6000bf25270 */
[----:B------:R-:W-:Y:S08]  /*1780*/  BRA.U !UP0, `(.L_x_20) ;  /* 0x0000000108207547 */ /* 0x000ff0000b800000 */
[----:B------:R-:W0:Y:S01]  /*1790*/  S2UR UR7, SR_CgaCtaId ;  /* 0x00000000000779c3 */ /* 0x000e220000008800 */
[----:B------:R-:W-:Y:S02]  /*17a0*/  UMOV UR5, 0x400 ;  /* 0x0000040000057882 */ /* 0x000fe40000000000 */
[----:B------:R-:W-:-:S04]  /*17b0*/  UIADD3 UR5, UPT, UPT, UR5, 0x2000, URZ ;  /* 0x0000200005057890 */ /* 0x000fc8000fffe0ff */
[----:B0-----:R-:W-:-:S04]  /*17c0*/  ULEA UR5, UR7, UR5, 0x18 ;  /* 0x0000000507057291 */ /* 0x001fc8000f8ec0ff */
[----:B------:R-:W-:Y:S02]  /*17d0*/  ULEA UR5, UR4, UR5, 0x2 ;  /* 0x0000000504057291 */ /* 0x000fe4000f8e10ff */
[----:B------:R-:W-:-:S07]  /*17e0*/  UIADD3 UR4, UPT, UPT, UR4, 0x4, URZ ;  /* 0x0000000404047890 */ /* 0x000fce000fffe0ff */
[----:B------:R-:W-:Y:S04]  /*17f0*/  STS.64 [UR5], RZ ;  /* 0x000000ffff007988 */ /* 0x000fe80008000a05 */
[----:B------:R-:W-:Y:S01]  /*1800*/  STS.64 [UR5+0x8], RZ ;  /* 0x000008ffff007988 */ /* 0x000fe20008000a05 */
.L_x_20:
[----:B------:R-:W-:Y:S05]  /*1810*/  BRA.U !UP1, `(.L_x_16) ;  /* 0x0000000509507547 */ /* 0x000fea000b800000 */
[----:B------:R-:W-:Y:S02]  /*1820*/  UISETP.NE.AND UP0, UPT, UR9, 0x1, UPT ;  /* 0x000000010900788c */ /* 0x000fe4000bf05270 */
[----:B------:R-:W-:-:S04]  /*1830*/  ULOP3.LUT UR5, UR6, 0x1, URZ, 0xc0, !UPT ;  /* 0x0000000106057892 */ /* 0x000fc8000f8ec0ff */
[----:B------:R-:W-:-:S03]  /*1840*/  UISETP.NE.U32.AND UP1, UPT, UR5, 0x1, UPT ;  /* 0x000000010500788c */ /* 0x000fc6000bf25070 */
[----:B------:R-:W-:Y:S08]  /*1850*/  BRA.U !UP0, `(.L_x_21) ;  /* 0x00000001081c7547 */ /* 0x000ff0000b800000 */
[----:B------:R-:W0:Y:S01]  /*1860*/  S2UR UR7, SR_CgaCtaId ;  /* 0x00000000000779c3 */ /* 0x000e220000008800 */
[----:B------:R-:W-:Y:S02]  /*1870*/  UMOV UR5, 0x400 ;  /* 0x0000040000057882 */ /* 0x000fe40000000000 */
[----:B------:R-:W-:-:S04]  /*1880*/  UIADD3 UR5, UPT, UPT, UR5, 0x2000, URZ ;  /* 0x0000200005057890 */ /* 0x000fc8000fffe0ff */
[----:B0-----:R-:W-:-:S04]  /*1890*/  ULEA UR5, UR7, UR5, 0x18 ;  /* 0x0000000507057291 */ /* 0x001fc8000f8ec0ff */
[----:B------:R-:W-:Y:S02]  /*18a0*/  ULEA UR5, UR4, UR5, 0x2 ;  /* 0x0000000504057291 */ /* 0x000fe4000f8e10ff */
[----:B------:R-:W-:-:S07]  /*18b0*/  UIADD3 UR4, UPT, UPT, UR4, 0x2, URZ ;  /* 0x0000000204047890 */ /* 0x000fce000fffe0ff */
[----:B------:R-:W-:Y:S05]  /*18c0*/  STS.64 [UR5], RZ ;  /* 0x000000ffff007988 */ /* 0x000fea0008000a05 */
.L_x_21:
[----:B------:R-:W-:Y:S05]  /*18d0*/  BRA.U UP1, `(.L_x_16) ;  /* 0x0000000501207547 */ /* 0x000fea000b800000 */
[----:B------:R-:W0:Y:S01]  /*18e0*/  S2UR UR7, SR_CgaCtaId ;  /* 0x00000000000779c3 */ /* 0x000e220000008800 */
[----:B------:R-:W-:Y:S02]  /*18f0*/  UMOV UR5, 0x400 ;  /* 0x0000040000057882 */ /* 0x000fe40000000000 */
[----:B------:R-:W-:-:S04]  /*1900*/  UIADD3 UR5, UPT, UPT, UR5, 0x2000, URZ ;  /* 0x0000200005057890 */ /* 0x000fc8000fffe0ff */
[----:B0-----:R-:W-:-:S04]  /*1910*/  ULEA UR5, UR7, UR5, 0x18 ;  /* 0x0000000507057291 */ /* 0x001fc8000f8ec0ff */
[----:B------:R-:W-:-:S09]  /*1920*/  ULEA UR4, UR4, UR5, 0x2 ;  /* 0x0000000504047291 */ /* 0x000fd2000f8e10ff */
[----:B------:R-:W-:Y:S01]  /*1930*/  STS [UR4], RZ ;  /* 0x000000ffff007988 */ /* 0x000fe20008000804 */
[----:B------:R-:W-:Y:S05]  /*1940*/  BRA `(.L_x_16) ;  /* 0x0000000400047947 */ /* 0x000fea0003800000 */
.L_x_1:
        /* <DEDUP_REMOVED lines=11> */
.L_x_23:
[----:B------:R-:W-:Y:S02]  /*1a00*/  ULEA UR9, UR5, UR7, 0x2 ;  /* 0x0000000705097291 */ /* 0x000fe4000f8e10ff */
[----:B------:R-:W-:-:S04]  /*1a10*/  UIADD3 UR5, UPT, UPT, UR5, 0x10, URZ ;  /* 0x0000001005057890 */ /* 0x000fc8000fffe0ff */
[----:B------:R-:W-:-:S03]  /*1a20*/  UISETP.NE.AND UP1, UPT, UR5, UR4, UPT ;  /* 0x000000040500728c */ /* 0x000fc6000bf25270 */
[----:B------:R-:W-:Y:S04]  /*1a30*/  STS.128 [UR9], RZ ;  /* 0x000000ffff007988 */ /* 0x000fe80008000c09 */
[----:B------:R-:W-:Y:S04]  /*1a40*/  STS.128 [UR9+0x10], RZ ;  /* 0x000010ffff007988 */ /* 0x000fe80008000c09 */
[----:B------:R-:W-:Y:S04]  /*1a50*/  STS.128 [UR9+0x20], RZ ;  /* 0x000020ffff007988 */ /* 0x000fe80008000c09 */
[----:B------:R-:W-:Y:S01]  /*1a60*/  STS.128 [UR9+0x30], RZ ;  /* 0x000030ffff007988 */ /* 0x000fe20008000c09 */
[----:B------:R-:W-:Y:S05]  /*1a70*/  BRA.U UP1, `(.L_x_23) ;  /* 0xfffffffd01e07547 */ /* 0x000fea000b83ffff */
.L_x_22:
        /* <DEDUP_REMOVED lines=11> */
[----:B------:R-:W-:Y:S04]  /*1b30*/  STS [UR5], RZ ;  /* 0x000000ffff007988 */ /* 0x000fe80008000805 */
[----:B------:R-:W-:Y:S04]  /*1b40*/  STS [UR5+0x4], RZ ;  /* 0x000004ffff007988 */ /* 0x000fe80008000805 */
[----:B------:R-:W-:Y:S04]  /*1b50*/  STS [UR5+0x8], RZ ;  /* 0x000008ffff007988 */ /* 0x000fe80008000805 */
[----:B------:R-:W-:Y:S04]  /*1b60*/  STS [UR5+0xc], RZ ;  /* 0x00000cffff007988 */ /* 0x000fe80008000805 */
[----:B------:R-:W-:Y:S04]  /*1b70*/  STS [UR5+0x10], RZ ;  /* 0x000010ffff007988 */ /* 0x000fe80008000805 */
[----:B------:R-:W-:Y:S04]  /*1b80*/  STS [UR5+0x14], RZ ;  /* 0x000014ffff007988 */ /* 0x000fe80008000805 */
[----:B------:R-:W-:Y:S04]  /*1b90*/  STS [UR5+0x18], RZ ;  /* 0x000018ffff007988 */ /* 0x000fe80008000805 */
[----:B------:R-:W-:Y:S01]  /*1ba0*/  STS [UR5+0x1c], RZ ;  /* 0x00001cffff007988 */ /* 0x000fe20008000805 */
.L_x_24:
        /* <DEDUP_REMOVED lines=14> */
[----:B------:R-:W-:Y:S01]  /*1c90*/  STS [UR5+0xc], RZ ;  /* 0x00000cffff007988 */ /* 0x000fe20008000805 */
.L_x_25:
[----:B------:R-:W-:Y:S05]  /*1ca0*/  BRA.U !UP1, `(.L_x_16) ;  /* 0x00000001092c7547 */ /* 0x000fea000b800000 */
[----:B------:R-:W0:Y:S01]  /*1cb0*/  S2UR UR7, SR_CgaCtaId ;  /* 0x00000000000779c3 */ /* 0x000e220000008800 */
[----:B------:R-:W-:Y:S02]  /*1cc0*/  UMOV UR5, 0x400 ;  /* 0x0000040000057882 */ /* 0x000fe40000000000 */
[----:B------:R-:W-:-:S04]  /*1cd0*/  UIADD3 UR5, UPT, UPT, UR5, 0x2000, URZ ;  /* 0x0000200005057890 */ /* 0x000fc8000fffe0ff */
[----:B0-----:R-:W-:-:S03]  /*1ce0*/  ULEA UR7, UR7, UR5, 0x18 ;  /* 0x0000000507077291 */ /* 0x001fc6000f8ec0ff */
[----:B------:R-:W-:-:S09]  /*1cf0*/  UMOV UR5, URZ ;  /* 0x000000ff00057c82 */ /* 0x000fd20008000000 */
.L_x_26:
[----:B------:R-:W-:Y:S02]  /*1d00*/  ULEA UR8, UR4, UR7, 0x2 ;  /* 0x0000000704087291 */ /* 0x000fe4000f8e10ff */
[----:B------:R-:W-:Y:S02]  /*1d10*/  UIADD3 UR5, UPT, UPT, UR5, 0x1, URZ ;  /* 0x0000000105057890 */ /* 0x000fe4000fffe0ff */
[----:B------:R-:W-:Y:S02]  /*1d20*/  UIADD3 UR4, UPT, UPT, UR4, 0x1, URZ ;  /* 0x0000000104047890 */ /* 0x000fe4000fffe0ff */
[----:B------:R-:W-:-:S03]  /*1d30*/  UISETP.NE.AND UP0, UPT, UR5, UR12, UPT ;  /* 0x0000000c0500728c */ /* 0x000fc6000bf05270 */
[----:B------:R-:W-:Y:S06]  /*1d40*/  STS [UR8], RZ ;  /* 0x000000ffff007988 */ /* 0x000fec0008000808 */
[----:B------:R-:W-:Y:S05]  /*1d50*/  BRA.U UP0, `(.L_x_26) ;  /* 0xfffffffd00e87547 */ /* 0x000fea000b83ffff */
.L_x_16:
[----:B------:R-:W0:Y:S01]  /*1d60*/  S2UR UR7, SR_CgaCtaId ;  /* 0x00000000000779c3 */ /* 0x000e220000008800 */
[----:B------:R-:W-:Y:S01]  /*1d70*/  UMOV UR5, 0x400 ;  /* 0x0000040000057882 */ /* 0x000fe20000000000 */
[----:B------:R-:W-:Y:S01]  /*1d80*/  CS2R R2, SRZ ;  /* 0x0000000000027805 */ /* 0x000fe2000001ff00 */
[----:B------:R-:W-:Y:S02]  /*1d90*/  UIADD3 UR4, UPT, UPT, UR5, 0x2320, URZ ;  /* 0x0000232005047890 */ /* 0x000fe4000fffe0ff */
[----:B------:R-:W-:Y:S02]  /*1da0*/  UIADD3 UR8, UPT, UPT, UR5, 0x2000, URZ ;  /* 0x0000200005087890 */ /* 0x000fe4000fffe0ff */
[----:B0-----:R-:W-:Y:S02]  /*1db0*/  ULEA UR5, UR7, UR4, 0x18 ;  /* 0x0000000407057291 */ /* 0x001fe4000f8ec0ff */
[----:B------:R-:W-:Y:S01]  /*1dc0*/  ULEA UR8, UR7, UR8, 0x18 ;  /* 0x0000000807087291 */ /* 0x000fe2000f8ec0ff */
[----:B------:R-:W-:-:S11]  /*1dd0*/  UMOV UR4, URZ ;  /* 0x000000ff00047c82 */ /* 0x000fd60008000000 */
.L_x_33:
[----:B------:R-:W-:Y:S01]  /*1de0*/  ULEA UR9, UR4, UR5, 0x2 ;  /* 0x0000000504097291 */ /* 0x000fe2000f8e10ff */
[----:B0-----:R-:W-:Y:S01]  /*1df0*/  IMAD.MOV.U32 R23, RZ, RZ, RZ ;  /* 0x000000ffff177224 */ /* 0x001fe200078e00ff */
[----:B------:R-:W-:Y:S02]  /*1e00*/  ULEA UR7, UR4, UR8, 0x2 ;  /* 0x0000000804077291 */ /* 0x000fe4000f8e10ff */
[----:B------:R-:W-:-:S04]  /*1e10*/  UIADD3 UR4, UPT, UPT, UR4, 0x1, URZ ;  /* 0x0000000104047890 */ /* 0x000fc8000fffe0ff */
[----:B------:R-:W-:Y:S01]  /*1e20*/  UISETP.NE.AND UP0, UPT, UR4, UR6, UPT ;  /* 0x000000060400728c */ /* 0x000fe2000bf05270 */
[----:B------:R-:W-:Y:S04]  /*1e30*/  STS [UR9], RZ ;  /* 0x000000ffff007988 */ /* 0x000fe80008000809 */
[----:B------:R-:W0:Y:S02]  /*1e40*/  LDS R4, [UR7] ;  /* 0x00000007ff047984 */ /* 0x000e240008000800 */
[----:B0-----:R-:W-:-:S13]  /*1e50*/  ISETP.GE.AND P0, PT, R4, 0x1, PT ;  /* 0x000000010400780c */ /* 0x001fda0003f06270 */
[----:B------:R-:W-:Y:S05]  /*1e60*/  @!P0 BRA `(.L_x_27) ;  /* 0x0000000c00888947 */ /* 0x000fea0003800000 */
[----:B------:R-:W-:Y:S01]  /*1e70*/  IADD3 R5, PT, PT, R3, 0x1, RZ ;  /* 0x0000000103057810 */ /* 0x000fe20007ffe0ff */
[----:B------:R-:W-:-:S03]  /*1e80*/  IMAD.MOV.U32 R23, RZ, RZ, RZ ;  /* 0x000000ffff177224 */ /* 0x000fc600078e00ff */
[----:B------:R-:W-:-:S05]  /*1e90*/  VIADDMNMX R8, R4, R3, R5, !PT ;  /* 0x0000000304087246 */ /* 0x000fca0007800105 */
[C---:B------:R-:W-:Y:S01]  /*1ea0*/  IMAD.IADD R6, R8.reuse, 0x1, -R3 ;  /* 0x0000000108067824 */ /* 0x040fe200078e0a03 */
[----:B------:R-:W-:-:S04]  /*1eb0*/  IADD3 R8, PT, PT, -R8, R3, RZ ;  /* 0x0000000308087210 */ /* 0x000fc80007ffe1ff */
[----:B------:R-:W-:Y:S02]  /*1ec0*/  ISETP.GT.U32.AND P0, PT, R8, -0x10, PT ;  /* 0xfffffff00800780c */ /* 0x000fe40003f04070 */
[----:B------:R-:W-:Y:S02]  /*1ed0*/  LOP3.LUT R7, R6, 0xf, RZ, 0xc0, !PT ;  /* 0x0000000f06077812 */ /* 0x000fe400078ec0ff */
[----:B------:R-:W-:Y:S02]  /*1ee0*/  MOV R8, R3 ;  /* 0x0000000300087202 */ /* 0x000fe40000000f00 */
[----:B------:R-:W-:-:S07]  /*1ef0*/  ISETP.NE.AND P1, PT, R7, RZ, PT ;  /* 0x000000ff0700720c */ /* 0x000fce0003f25270 */
[----:B------:R-:W-:Y:S06]  /*1f00*/  @P0 BRA `(.L_x_28) ;  /* 0x0000000400900947 */ /* 0x000fec0003800000 */
[----:B------:R-:W0:Y:S01]  /*1f10*/  S2R R8, SR_CgaCtaId ;  /* 0x0000000000087919 */ /* 0x000e220000008800 */
[----:B------:R-:W2:Y:S01]  /*1f20*/  LDC.64 R12, c[0x0][0x388] ;  /* 0x0000e200ff0c7b82 */ /* 0x000ea20000000a00 */
[----:B------:R-:W-:Y:S01]  /*1f30*/  MOV R5, 0x400 ;  /* 0x0000040000057802 */ /* 0x000fe20000000f00 */
[----:B------:R-:W-:-:S04]  /*1f40*/  HFMA2 R23, -RZ, RZ, 0, 0 ;  /* 0x00000000ff177431 */ /* 0x000fc800000001ff */
[----:B------:R-:W-:Y:S01]  /*1f50*/  VIADD R9, R5, 0x1000 ;  /* 0x0000100005097836 */ /* 0x000fe20000000000 */
[----:B0-----:R-:W-:-:S04]  /*1f60*/  LEA R10, R8, R5, 0x18 ;  /* 0x00000005080a7211 */ /* 0x001fc800078ec0ff */
[----:B------:R-:W-:Y:S02]  /*1f70*/  LEA R8, R8, R9, 0x18 ;  /* 0x0000000908087211 */ /* 0x000fe400078ec0ff */
[----:B------:R-:W-:Y:S01]  /*1f80*/  LOP3.LUT R9, R6, 0xfffffff0, RZ, 0xc0, !PT ;  /* 0xfffffff006097812 */ /* 0x000fe200078ec0ff */
[C---:B------:R-:W-:Y:S01]  /*1f90*/  IMAD R10, R3.reuse, 0x4, R10 ;  /* 0x00000004030a7824 */ /* 0x040fe200078e020a */
[----:B------:R-:W-:Y:S01]  /*1fa0*/  LEA R5, R3, R8, 0x2 ;  /* 0x0000000803057211 */ /* 0x000fe200078e10ff */
[----:B------:R-:W-:Y:S01]  /*1fb0*/  IMAD.MOV.U32 R8, RZ, RZ, R3 ;  /* 0x000000ffff087224 */ /* 0x000fe200078e0003 */
[----:B------:R-:W-:Y:S01]  /*1fc0*/  IADD3 R9, PT, PT, -R9, RZ, RZ ;  /* 0x000000ff09097210 */ /* 0x000fe20007ffe1ff */
[----:B------:R-:W-:Y:S01]  /*1fd0*/  VIADD R10, R10, 0x20 ;  /* 0x000000200a0a7836 */ /* 0x000fe20000000000 */
[----:B------:R-:W-:-:S07]  /*1fe0*/  IADD3 R5, PT, PT, R5, 0x20, RZ ;  /* 0x0000002005057810 */ /* 0x000fce0007ffe0ff */
.L_x_29:
[----:B------:R-:W2:Y:S04]  /*1ff0*/  LDS R21, [R5+-0x20] ;  /* 0xffffe00005157984 */ /* 0x000ea80000000800 */
[----:B------:R-:W0:Y:S04]  /*2000*/  LDS R27, [R5+-0x1c] ;  /* 0xffffe400051b7984 */ /* 0x000e280000000800 */
[----:B------:R-:W3:Y:S04]  /*2010*/  LDS R19, [R5+-0x18] ;  /* 0xffffe80005137984 */ /* 0x000ee80000000800 */
[----:B------:R-:W4:Y:S04]  /*2020*/  LDS R25, [R5+-0x14] ;  /* 0xffffec0005197984 */ /* 0x000f280000000800 */
[----:B------:R-:W5:Y:S04]  /*2030*/  LDS R17, [R5+-0x10] ;  /* 0xfffff00005117984 */ /* 0x000f680000000800 */
[----:B------:R-:W1:Y:S04]  /*2040*/  LDS R11, [R5+-0xc] ;  /* 0xfffff400050b7984 */ /* 0x000e680000000800 */
[----:B------:R-:W-:Y:S01]  /*2050*/  LDS R29, [R10+-0x20] ;  /* 0xffffe0000a1d7984 */ /* 0x000fe20000000800 */
[----:B--2---:R-:W-:-:S05]  /*2060*/  IMAD.WIDE R20, R21, 0x4, R12 ;  /* 0x0000000415147825 */ /* 0x004fca00078e020c */
[----:B------:R-:W2:Y:S01]  /*2070*/  LDG.E R14, desc[UR10][R20.64] ;  /* 0x0000000a140e7981 */ /* 0x000ea2000c1e1900 */
[----:B0-----:R-:W-:-:S04]  /*2080*/  IMAD.WIDE R26, R27, 0x4, R12 ;  /* 0x000000041b1a7825 */ /* 0x001fc800078e020c */
[--C-:B---3--:R-:W-:Y:S01]  /*2090*/  IMAD.WIDE R18, R19, 0x4, R12.reuse ;  /* 0x0000000413127825 */ /* 0x108fe200078e020c */
[----:B------:R-:W3:Y:S04]  /*20a0*/  LDG.E R22, desc[UR10][R26.64] ;  /* 0x0000000a1a167981 */ /* 0x000ee8000c1e1900 */
[----:B------:R0:W3:Y:S01]  /*20b0*/  LDG.E R28, desc[UR10][R18.64] ;  /* 0x0000000a121c7981 */ /* 0x0000e2000c1e1900 */
[----:B----4-:R-:W-:-:S05]  /*20c0*/  IMAD.WIDE R24, R25, 0x4, R12 ;  /* 0x0000000419187825 */ /* 0x010fca00078e020c */
[----:B------:R4:W3:Y:S01]  /*20d0*/  LDG.E R15, desc[UR10][R24.64] ;  /* 0x0000000a180f7981 */ /* 0x0008e2000c1e1900 */
[----:B-----5:R-:W-:-:S03]  /*20e0*/  IMAD.WIDE R16, R17, 0x4, R12 ;  /* 0x0000000411107825 */ /* 0x020fc600078e020c */
[----:B0-----:R-:W0:Y:S04]  /*20f0*/  LDS R19, [R5+-0x8] ;  /* 0xfffff80005137984 */ /* 0x001e280000000800 */
[----:B------:R5:W3:Y:S01]  /*2100*/  LDG.E R16, desc[UR10][R16.64] ;  /* 0x0000000a10107981 */ /* 0x000ae2000c1e1900 */
[----:B-1----:R-:W-:-:S03]  /*2110*/  IMAD.WIDE R20, R11, 0x4, R12 ;  /* 0x000000040b147825 */ /* 0x002fc600078e020c */
[----:B----4-:R-:W-:Y:S04]  /*2120*/  LDS R25, [R10+-0x1c] ;  /* 0xffffe4000a197984 */ /* 0x010fe80000000800 */
[----:B------:R1:W4:Y:S04]  /*2130*/  LDG.E R11, desc[UR10][R20.64] ;  /* 0x0000000a140b7981 */ /* 0x000328000c1e1900 */
[----:B-----5:R-:W-:Y:S04]  /*2140*/  LDS R17, [R10+-0x18] ;  /* 0xffffe8000a117984 */ /* 0x020fe80000000800 */
[----:B------:R-:W-:Y:S04]  /*2150*/  LDS R26, [R10+-0x14] ;  /* 0xffffec000a1a7984 */ /* 0x000fe80000000800 */
[----:B-1----:R-:W1:Y:S04]  /*2160*/  LDS R21, [R5+-0x4] ;  /* 0xfffffc0005157984 */ /* 0x002e680000000800 */
[----:B------:R-:W5:Y:S04]  /*2170*/  LDS R27, [R5] ;  /* 0x00000000051b7984 */ /* 0x000f680000000800 */
[----:B------:R-:W-:Y:S01]  /*2180*/  LDS R24, [R5+0x8] ;  /* 0x0000080005187984 */ /* 0x000fe20000000800 */
[----:B0-----:R-:W-:-:S06]  /*2190*/  IMAD.WIDE R18, R19, 0x4, R12 ;  /* 0x0000000413127825 */ /* 0x001fcc00078e020c */
[----:B------:R-:W4:Y:S01]  /*21a0*/  LDG.E R18, desc[UR10][R18.64] ;  /* 0x0000000a12127981 */ /* 0x000f22000c1e1900 */
[----:B-1----:R-:W-:-:S05]  /*21b0*/  IMAD.WIDE R20, R21, 0x4, R12 ;  /* 0x0000000415147825 */ /* 0x002fca00078e020c */
[----:B------:R-:W4:Y:S01]  /*21c0*/  LDG.E R19, desc[UR10][R20.64] ;  /* 0x0000000a14137981 */ /* 0x000f22000c1e1900 */
[----:B--2---:R-:W-:-:S03]  /*21d0*/  FFMA R14, R29, R14, R23 ;  /* 0x0000000e1d0e7223 */ /* 0x004fc60000000017 */
[----:B------:R-:W0:Y:S01]  /*21e0*/  LDS R29, [R5+0x4] ;  /* 0x00000400051d7984 */ /* 0x000e220000000800 */
[----:B---3--:R-:W-:-:S03]  /*21f0*/  FFMA R14, R25, R22, R14 ;  /* 0x00000016190e7223 */ /* 0x008fc6000000000e */
[----:B------:R-:W-:Y:S01]  /*2200*/  LDS R25, [R5+0x14] ;  /* 0x0000140005197984 */ /* 0x000fe20000000800 */
[----:B------:R-:W-:-:S03]  /*2210*/  FFMA R23, R17, R28, R14 ;  /* 0x0000001c11177223 */ /* 0x000fc6000000000e */
[----:B------:R-:W1:Y:S04]  /*2220*/  LDS R14, [R10+-0x10] ;  /* 0xfffff0000a0e7984 */ /* 0x000e680000000800 */
[----:B------:R-:W2:Y:S01]  /*2230*/  LDS R17, [R5+0xc] ;  /* 0x00000c0005117984 */ /* 0x000ea20000000800 */
[----:B------:R-:W-:Y:S01]  /*2240*/  FFMA R15, R26, R15, R23 ;  /* 0x0000000f1a0f7223 */ /* 0x000fe20000000017 */
[--C-:B-----5:R-:W-:Y:S02]  /*2250*/  IMAD.WIDE R26, R27, 0x4, R12.reuse ;  /* 0x000000041b1a7825 */ /* 0x120fe400078e020c */
[----:B------:R-:W3:Y:S04]  /*2260*/  LDS R23, [R5+0x10] ;  /* 0x0000100005177984 */ /* 0x000ee80000000800 */
[----:B------:R5:W4:Y:S04]  /*2270*/  LDG.E R22, desc[UR10][R26.64] ;  /* 0x0000000a1a167981 */ /* 0x000b28000c1e1900 */
[----:B-----5:R-:W5:Y:S01]  /*2280*/  LDS R27, [R5+0x18] ;  /* 0x00001800051b7984 */ /* 0x020f620000000800 */
[----:B0-----:R-:W-:-:S03]  /*2290*/  IMAD.WIDE R20, R29, 0x4, R12 ;  /* 0x000000041d147825 */ /* 0x001fc600078e020c */
[----:B------:R-:W0:Y:S04]  /*22a0*/  LDS R29, [R5+0x1c] ;  /* 0x00001c00051d7984 */ /* 0x000e280000000800 */
[----:B------:R-:W4:Y:S01]  /*22b0*/  LDG.E R20, desc[UR10][R20.64] ;  /* 0x0000000a14147981 */ /* 0x000f22000c1e1900 */
[----:B-1----:R-:W-:Y:S01]  /*22c0*/  FFMA R28, R14, R16, R15 ;  /* 0x000000100e1c7223 */ /* 0x002fe2000000000f */
[----:B------:R-:W-:-:S04]  /*22d0*/  IMAD.WIDE R14, R24, 0x4, R12 ;  /* 0x00000004180e7825 */ /* 0x000fc800078e020c */
[--C-:B--2---:R-:W-:Y:S01]  /*22e0*/  IMAD.WIDE R16, R17, 0x4, R12.reuse ;  /* 0x0000000411107825 */ /* 0x104fe200078e020c */
[----:B------:R3:W2:Y:S05]  /*22f0*/  LDG.E R21, desc[UR10][R14.64] ;  /* 0x0000000a0e157981 */ /* 0x0006aa000c1e1900 */
[----:B------:R-:W2:Y:S01]  /*2300*/  LDG.E R16, desc[UR10][R16.64] ;  /* 0x0000000a10107981 */ /* 0x000ea2000c1e1900 */
[----:B------:R-:W-:-:S04]  /*2310*/  IMAD.WIDE R24, R25, 0x4, R12 ;  /* 0x0000000419187825 */ /* 0x000fc800078e020c */
[----:B---3--:R-:W-:-:S05]  /*2320*/  IMAD.WIDE R14, R23, 0x4, R12 ;  /* 0x00000004170e7825 */ /* 0x008fca00078e020c */
[----:B------:R1:W3:Y:S01]  /*2330*/  LDG.E R23, desc[UR10][R14.64] ;  /* 0x0000000a0e177981 */ /* 0x0002e2000c1e1900 */
[----:B-----5:R-:W-:-:S03]  /*2340*/  IMAD.WIDE R26, R27, 0x4, R12 ;  /* 0x000000041b1a7825 */ /* 0x020fc600078e020c */
[----:B------:R0:W5:Y:S04]  /*2350*/  LDG.E R17, desc[UR10][R24.64] ;  /* 0x0000000a18117981 */ /* 0x000168000c1e1900 */
[----:B------:R0:W5:Y:S04]  /*2360*/  LDG.E R26, desc[UR10][R26.64] ;  /* 0x0000000a1a1a7981 */ /* 0x000168000c1e1900 */
[----:B-1----:R-:W-:Y:S01]  /*2370*/  LDS R15, [R10+-0x4] ;  /* 0xfffffc000a0f7984 */ /* 0x002fe20000000800 */
[----:B0-----:R-:W-:-:S03]  /*2380*/  IMAD.WIDE R24, R29, 0x4, R12 ;  /* 0x000000041d187825 */ /* 0x001fc600078e020c */
[----:B------:R-:W-:Y:S04]  /*2390*/  LDS R14, [R10+0x8] ;  /* 0x000008000a0e7984 */ /* 0x000fe80000000800 */
[----:B------:R0:W5:Y:S04]  /*23a0*/  LDG.E R29, desc[UR10][R24.64] ;  /* 0x0000000a181d7981 */ /* 0x000168000c1e1900 */
[----:B------:R-:W4:Y:S04]  /*23b0*/  LDS R27, [R10+-0xc] ;  /* 0xfffff4000a1b7984 */ /* 0x000f280000000800 */
[----:B0-----:R-:W-:Y:S01]  /*23c0*/  LDS R24, [R10+0x18] ;  /* 0x000018000a187984 */ /* 0x001fe20000000800 */
[----:B----4-:R-:W-:-:S03]  /*23d0*/  FFMA R11, R27, R11, R28 ;  /* 0x0000000b1b0b7223 */ /* 0x010fc6000000001c */
[----:B------:R-:W0:Y:S02]  /*23e0*/  LDS R28, [R10+-0x8] ;  /* 0xfffff8000a1c7984 */ /* 0x000e240000000800 */
[----:B0-----:R-:W-:Y:S02]  /*23f0*/  FFMA R18, R28, R18, R11 ;  /* 0x000000121c127223 */ /* 0x001fe4000000000b */
[----:B------:R-:W0:Y:S04]  /*2400*/  LDS R28, [R10] ;  /* 0x000000000a1c7984 */ /* 0x000e280000000800 */
[----:B------:R-:W1:Y:S01]  /*2410*/  LDS R11, [R10+0x4] ;  /* 0x000004000a0b7984 */ /* 0x000e620000000800 */
[----:B------:R-:W-:-:S03]  /*2420*/  FFMA R19, R15, R19, R18 ;  /* 0x000000130f137223 */ /* 0x000fc60000000012 */
[----:B------:R-:W4:Y:S04]  /*2430*/  LDS R15, [R10+0xc] ;  /* 0x00000c000a0f7984 */ /* 0x000f280000000800 */
[----:B------:R-:W-:Y:S01]  /*2440*/  LDS R18, [R10+0x14] ;  /* 0x000014000a127984 */ /* 0x000fe20000000800 */
[----:B------:R-:W-:-:S05]  /*2450*/  VIADD R9, R9, 0x10 ;  /* 0x0000001009097836 */ /* 0x000fca0000000000 */
[----:B------:R-:W-:Y:S01]  /*2460*/  ISETP.NE.AND P0, PT, R9, RZ, PT ;  /* 0x000000ff0900720c */ /* 0x000fe20003f05270 */
[----:B------:R-:W-:Y:S01]  /*2470*/  VIADD R5, R5, 0x40 ;  /* 0x0000004005057836 */ /* 0x000fe20000000000 */
[----:B------:R-:W-:Y:S01]  /*2480*/  IADD3 R8, PT, PT, R8, 0x10, RZ ;  /* 0x0000001008087810 */ /* 0x000fe20007ffe0ff */
[----:B0-----:R-:W-:Y:S02]  /*2490*/  FFMA R28, R28, R22, R19 ;  /* 0x000000161c1c7223 */ /* 0x001fe40000000013 */
[----:B------:R-:W3:Y:S02]  /*24a0*/  LDS R22, [R10+0x10] ;  /* 0x000010000a167984 */ /* 0x000ee40000000800 */
[----:B-1----:R-:W-:Y:S02]  /*24b0*/  FFMA R11, R11, R20, R28 ;  /* 0x000000140b0b7223 */ /* 0x002fe4000000001c */
[----:B------:R0:W1:Y:S02]  /*24c0*/  LDS R20, [R10+0x1c] ;  /* 0x00001c000a147984 */ /* 0x0000640000000800 */
[----:B--2---:R-:W-:-:S04]  /*24d0*/  FFMA R14, R14, R21, R11 ;  /* 0x000000150e0e7223 */ /* 0x004fc8000000000b */
[----:B----4-:R-:W-:-:S04]  /*24e0*/  FFMA R15, R15, R16, R14 ;  /* 0x000000100f0f7223 */ /* 0x010fc8000000000e */
[----:B---3--:R-:W-:-:S04]  /*24f0*/  FFMA R15, R22, R23, R15 ;  /* 0x00000017160f7223 */ /* 0x008fc8000000000f */
[----:B-----5:R-:W-:-:S04]  /*2500*/  FFMA R15, R18, R17, R15 ;  /* 0x00000011120f7223 */ /* 0x020fc8000000000f */
[----:B------:R-:W-:Y:S01]  /*2510*/  FFMA R15, R24, R26, R15 ;  /* 0x0000001a180f7223 */ /* 0x000fe2000000000f */
[----:B0-----:R-:W-:-:S03]  /*2520*/  IADD3 R10, PT, PT, R10, 0x40, RZ ;  /* 0x000000400a0a7810 */ /* 0x001fc60007ffe0ff */
[----:B-1----:R-:W-:Y:S01]  /*2530*/  FFMA R23, R20, R29, R15 ;  /* 0x0000001d14177223 */ /* 0x002fe2000000000f */
[----:B------:R-:W-:Y:S06]  /*2540*/  @P0 BRA `(.L_x_29) ;  /* 0xfffffff800a80947 */ /* 0x000fec000383ffff */
.L_x_28:
[----:B------:R-:W-:Y:S05]  /*2550*/  @!P1 BRA `(.L_x_30) ;  /* 0x0000000400c89947 */ /* 0x000fea0003800000 */
[----:B------:R-:W-:Y:S02]  /*2560*/  ISETP.GE.U32.AND P0, PT, R7, 0x8, PT ;  /* 0x000000080700780c */ /* 0x000fe40003f06070 */
[----:B------:R-:W-:-:S04]  /*2570*/  LOP3.LUT R9, R6, 0x7, RZ, 0xc0, !PT ;  /* 0x0000000706097812 */ /* 0x000fc800078ec0ff */
[----:B------:R-:W-:-:S07]  /*2580*/  ISETP.NE.AND P1, PT, R9, RZ, PT ;  /* 0x000000ff0900720c */ /* 0x000fce0003f25270 */
[----:B------:R-:W-:Y:S06]  /*2590*/  @!P0 BRA `(.L_x_31) ;  /* 0x0000000000c48947 */ /* 0x000fec0003800000 */
[----:B------:R-:W0:Y:S01]  /*25a0*/  S2R R5, SR_CgaCtaId ;  /* 0x0000000000057919 */ /* 0x000e220000008800 */
[----:B------:R-:W-:-:S05]  /*25b0*/  MOV R22, 0x400 ;  /* 0x0000040000167802 */ /* 0x000fca0000000f00 */
[----:B------:R-:W-:-:S05]  /*25c0*/  VIADD R10, R22, 0x1000 ;  /* 0x00001000160a7836 */ /* 0x000fca0000000000 */
[----:B0-----:R-:W-:Y:S02]  /*25d0*/  LEA R7, R5, R10, 0x18 ;  /* 0x0000000a05077211 */ /* 0x001fe400078ec0ff */
[----:B------:R-:W0:Y:S02]  /*25e0*/  LDC.64 R10, c[0x0][0x388] ;  /* 0x0000e200ff0a7b82 */ /* 0x000e240000000a00 */
[----:B------:R-:W-:-:S05]  /*25f0*/  LEA R28, R8, R7, 0x2 ;  /* 0x00000007081c7211 */ /* 0x000fca00078e10ff */
[----:B------:R-:W0:Y:S04]  /*2600*/  LDS R27, [R28] ;  /* 0x000000001c1b7984 */ /* 0x000e280000000800 */
[----:B------:R-:W2:Y:S04]  /*2610*/  LDS R25, [R28+0x4] ;  /* 0x000004001c197984 */ /* 0x000ea80000000800 */
[----:B------:R-:W3:Y:S04]  /*2620*/  LDS R13, [R28+0x8] ;  /* 0x000008001c0d7984 */ /* 0x000ee80000000800 */
[----:B------:R-:W4:Y:S04]  /*2630*/  LDS R15, [R28+0xc] ;  /* 0x00000c001c0f7984 */ /* 0x000f280000000800 */
[----:B------:R-:W5:Y:S04]  /*2640*/  LDS R17, [R28+0x10] ;  /* 0x000010001c117984 */ /* 0x000f680000000800 */
[----:B------:R-:W1:Y:S04]  /*2650*/  LDS R19, [R28+0x14] ;  /* 0x000014001c137984 */ /* 0x000e680000000800 */
[----:B------:R-:W1:Y:S04]  /*2660*/  LDS R21, [R28+0x18] ;  /* 0x000018001c157984 */ /* 0x000e680000000800 */
[----:B------:R-:W1:Y:S01]  /*2670*/  LDS R7, [R28+0x1c] ;  /* 0x00001c001c077984 */ /* 0x000e620000000800 */
[----:B0-----:R-:W-:-:S06]  /*2680*/  IMAD.WIDE R26, R27, 0x4, R10 ;  /* 0x000000041b1a7825 */ /* 0x001fcc00078e020a */
[----:B------:R-:W5:Y:S01]  /*2690*/  LDG.E R26, desc[UR10][R26.64] ;  /* 0x0000000a1a1a7981 */ /* 0x000f62000c1e1900 */
[----:B--2---:R-:W-:-:S04]  /*26a0*/  IMAD.WIDE R24, R25, 0x4, R10 ;  /* 0x0000000419187825 */ /* 0x004fc800078e020a */
[--C-:B---3--:R-:W-:Y:S02]  /*26b0*/  IMAD.WIDE R12, R13, 0x4, R10.reuse ;  /* 0x000000040d0c7825 */ /* 0x108fe400078e020a */
[----:B------:R-:W2:Y:S02]  /*26c0*/  LDG.E R24, desc[UR10][R24.64] ;  /* 0x0000000a18187981 */ /* 0x000ea4000c1e1900 */
[--C-:B----4-:R-:W-:Y:S02]  /*26d0*/  IMAD.WIDE R14, R15, 0x4, R10.reuse ;  /* 0x000000040f0e7825 */ /* 0x110fe400078e020a */
[----:B------:R0:W3:Y:S02]  /*26e0*/  LDG.E R12, desc[UR10][R12.64] ;  /* 0x0000000a0c0c7981 */ /* 0x0000e4000c1e1900 */
[--C-:B-----5:R-:W-:Y:S02]  /*26f0*/  IMAD.WIDE R16, R17, 0x4, R10.reuse ;  /* 0x0000000411107825 */ /* 0x120fe400078e020a */
[----:B------:R4:W5:Y:S02]  /*2700*/  LDG.E R14, desc[UR10][R14.64] ;  /* 0x0000000a0e0e7981 */ /* 0x000964000c1e1900 */
[----:B-1----:R-:W-:-:S02]  /*2710*/  IMAD.WIDE R18, R19, 0x4, R10 ;  /* 0x0000000413127825 */ /* 0x002fc400078e020a */
[----:B------:R1:W5:Y:S02]  /*2720*/  LDG.E R16, desc[UR10][R16.64] ;  /* 0x0000000a10107981 */ /* 0x000364000c1e1900 */
[--C-:B------:R-:W-:Y:S02]  /*2730*/  IMAD.WIDE R20, R21, 0x4, R10.reuse ;  /* 0x0000000415147825 */ /* 0x100fe400078e020a */
[----:B------:R-:W5:Y:S02]  /*2740*/  LDG.E R18, desc[UR10][R18.64] ;  /* 0x0000000a12127981 */ /* 0x000f64000c1e1900 */
[----:B------:R-:W-:Y:S02]  /*2750*/  IMAD.WIDE R10, R7, 0x4, R10 ;  /* 0x00000004070a7825 */ /* 0x000fe400078e020a */
[----:B------:R-:W5:Y:S04]  /*2760*/  LDG.E R20, desc[UR10][R20.64] ;  /* 0x0000000a14147981 */ /* 0x000f68000c1e1900 */
[----:B------:R-:W5:Y:S01]  /*2770*/  LDG.E R10, desc[UR10][R10.64] ;  /* 0x0000000a0a0a7981 */ /* 0x000f62000c1e1900 */
[----:B------:R-:W-:-:S05]  /*2780*/  LEA R7, R5, R22, 0x18 ;  /* 0x0000001605077211 */ /* 0x000fca00078ec0ff */
[C---:B------:R-:W-:Y:S01]  /*2790*/  IMAD R7, R8.reuse, 0x4, R7 ;  /* 0x0000000408077824 */ /* 0x040fe200078e0207 */
[----:B------:R-:W-:-:S04]  /*27a0*/  IADD3 R8, PT, PT, R8, 0x8, RZ ;  /* 0x0000000808087810 */ /* 0x000fc80007ffe0ff */
[----:B------:R-:W2:Y:S04]  /*27b0*/  LDS R22, [R7] ;  /* 0x0000000007167984 */ /* 0x000ea80000000800 */
[----:B------:R-:W2:Y:S04]  /*27c0*/  LDS R28, [R7+0x4] ;  /* 0x00000400071c7984 */ /* 0x000ea80000000800 */
[----:B0-----:R-:W3:Y:S04]  /*27d0*/  LDS R13, [R7+0x8] ;  /* 0x00000800070d7984 */ /* 0x001ee80000000800 */
[----:B----4-:R-:W5:Y:S04]  /*27e0*/  LDS R15, [R7+0xc] ;  /* 0x00000c00070f7984 */ /* 0x010f680000000800 */
[----:B-1----:R-:W0:Y:S04]  /*27f0*/  LDS R17, [R7+0x10] ;  /* 0x0000100007117984 */ /* 0x002e280000000800 */
[----:B------:R-:W1:Y:S01]  /*2800*/  LDS R5, [R7+0x14] ;  /* 0x0000140007057984 */ /* 0x000e620000000800 */
[----:B--2---:R-:W-:-:S03]  /*2810*/  FFMA R23, R22, R26, R23 ;  /* 0x0000001a16177223 */ /* 0x004fc60000000017 */
[----:B------:R-:W2:Y:S04]  /*2820*/  LDS R22, [R7+0x18] ;  /* 0x0000180007167984 */ /* 0x000ea80000000800 */
[----:B------:R-:W4:Y:S01]  /*2830*/  LDS R26, [R7+0x1c] ;  /* 0x00001c00071a7984 */ /* 0x000f220000000800 */
[----:B------:R-:W-:-:S04]  /*2840*/  FFMA R23, R28, R24, R23 ;  /* 0x000000181c177223 */ /* 0x000fc80000000017 */
[----:B---3--:R-:W-:-:S04]  /*2850*/  FFMA R13, R13, R12, R23 ;  /* 0x0000000c0d0d7223 */ /* 0x008fc80000000017 */
[----:B-----5:R-:W-:-:S04]  /*2860*/  FFMA R13, R15, R14, R13 ;  /* 0x0000000e0f0d7223 */ /* 0x020fc8000000000d */
[----:B0-----:R-:W-:-:S04]  /*2870*/  FFMA R16, R17, R16, R13 ;  /* 0x0000001011107223 */ /* 0x001fc8000000000d */
[----:B-1----:R-:W-:-:S04]  /*2880*/  FFMA R5, R5, R18, R16 ;  /* 0x0000001205057223 */ /* 0x002fc80000000010 */
[----:B--2---:R-:W-:-:S04]  /*2890*/  FFMA R5, R22, R20, R5 ;  /* 0x0000001416057223 */ /* 0x004fc80000000005 */
[----:B----4-:R-:W-:-:S07]  /*28a0*/  FFMA R23, R26, R10, R5 ;  /* 0x0000000a1a177223 */ /* 0x010fce0000000005 */
.L_x_31:
        /* <DEDUP_REMOVED lines=8> */
[----:B0-----:R-:W-:-:S04]  /*2930*/  LEA R7, R16, R7, 0x18 ;  /* 0x0000000710077211 */ /* 0x001fc800078ec0ff */
[----:B------:R-:W-:Y:S02]  /*2940*/  LEA R17, R8, R7, 0x2 ;  /* 0x0000000708117211 */ /* 0x000fe400078e10ff */
[----:B------:R-:W0:Y:S03]  /*2950*/  LDC.64 R6, c[0x0][0x388] ;  /* 0x0000e200ff067b82 */ /* 0x000e260000000a00 */
[----:B------:R-:W0:Y:S04]  /*2960*/  LDS R15, [R17] ;  /* 0x00000000110f7984 */ /* 0x000e280000000800 */
[----:B------:R-:W2:Y:S04]  /*2970*/  LDS R13, [R17+0x4] ;  /* 0x00000400110d7984 */ /* 0x000ea80000000800 */
[----:B------:R-:W3:Y:S04]  /*2980*/  LDS R11, [R17+0x8] ;  /* 0x00000800110b7984 */ /* 0x000ee80000000800 */
[----:B------:R-:W4:Y:S01]  /*2990*/  LDS R19, [R17+0xc] ;  /* 0x00000c0011137984 */ /* 0x000f220000000800 */
[----:B0-----:R-:W-:-:S04]  /*29a0*/  IMAD.WIDE R14, R15, 0x4, R6 ;  /* 0x000000040f0e7825 */ /* 0x001fc800078e0206 */
[--C-:B--2---:R-:W-:Y:S02]  /*29b0*/  IMAD.WIDE R12, R13, 0x4, R6.reuse ;  /* 0x000000040d0c7825 */ /* 0x104fe400078e0206 */
[----:B------:R0:W2:Y:S02]  /*29c0*/  LDG.E R14, desc[UR10][R14.64] ;  /* 0x0000000a0e0e7981 */ /* 0x0000a4000c1e1900 */
[--C-:B---3--:R-:W-:Y:S02]  /*29d0*/  IMAD.WIDE R10, R11, 0x4, R6.reuse ;  /* 0x000000040b0a7825 */ /* 0x108fe400078e0206 */
[----:B------:R-:W3:Y:S02]  /*29e0*/  LDG.E R12, desc[UR10][R12.64] ;  /* 0x0000000a0c0c7981 */ /* 0x000ee4000c1e1900 */
[----:B----4-:R-:W-:Y:S02]  /*29f0*/  IMAD.WIDE R6, R19, 0x4, R6 ;  /* 0x0000000413067825 */ /* 0x010fe400078e0206 */
[----:B------:R-:W4:Y:S04]  /*2a00*/  LDG.E R10, desc[UR10][R10.64] ;  /* 0x0000000a0a0a7981 */ /* 0x000f28000c1e1900 */
[----:B------:R-:W5:Y:S01]  /*2a10*/  LDG.E R6, desc[UR10][R6.64] ;  /* 0x0000000a06067981 */ /* 0x000f62000c1e1900 */
[----:B------:R-:W-:-:S05]  /*2a20*/  LEA R9, R16, R9, 0x18 ;  /* 0x0000000910097211 */ /* 0x000fca00078ec0ff */
[C---:B------:R-:W-:Y:S01]  /*2a30*/  IMAD R9, R8.reuse, 0x4, R9 ;  /* 0x0000000408097824 */ /* 0x040fe200078e0209 */
[----:B------:R-:W-:-:S04]  /*2a40*/  IADD3 R8, PT, PT, R8, 0x4, RZ ;  /* 0x0000000408087810 */ /* 0x000fc80007ffe0ff */
[----:B------:R-:W2:Y:S04]  /*2a50*/  LDS R16, [R9] ;  /* 0x0000000009107984 */ /* 0x000ea80000000800 */
[----:B------:R-:W3:Y:S04]  /*2a60*/  LDS R17, [R9+0x4] ;  /* 0x0000040009117984 */ /* 0x000ee80000000800 */
[----:B------:R-:W4:Y:S04]  /*2a70*/  LDS R19, [R9+0x8] ;  /* 0x0000080009137984 */ /* 0x000f280000000800 */
[----:B0-----:R-:W5:Y:S01]  /*2a80*/  LDS R15, [R9+0xc] ;  /* 0x00000c00090f7984 */ /* 0x001f620000000800 */
[----:B--2---:R-:W-:-:S04]  /*2a90*/  FFMA R14, R16, R14, R23 ;  /* 0x0000000e100e7223 */ /* 0x004fc80000000017 */
[----:B---3--:R-:W-:-:S04]  /*2aa0*/  FFMA R12, R17, R12, R14 ;  /* 0x0000000c110c7223 */ /* 0x008fc8000000000e */
[----:B----4-:R-:W-:-:S04]  /*2ab0*/  FFMA R12, R19, R10, R12 ;  /* 0x0000000a130c7223 */ /* 0x010fc8000000000c */
[----:B-----5:R-:W-:-:S07]  /*2ac0*/  FFMA R23, R15, R6, R12 ;  /* 0x000000060f177223 */ /* 0x020fce000000000c */
.L_x_32:
[----:B------:R-:W-:Y:S05]  /*2ad0*/  @!P1 BRA `(.L_x_30) ;  /* 0x0000000000689947 */ /* 0x000fea0003800000 */
[----:B------:R-:W0:Y:S01]  /*2ae0*/  S2R R12, SR_CgaCtaId ;  /* 0x00000000000c7919 */ /* 0x000e220000008800 */
[----:B------:R-:W-:-:S05]  /*2af0*/  MOV R9, 0x400 ;  /* 0x0000040000097802 */ /* 0x000fca0000000f00 */
[----:B------:R-:W-:-:S05]  /*2b00*/  VIADD R7, R9, 0x1000 ;  /* 0x0000100009077836 */ /* 0x000fca0000000000 */
[----:B0-----:R-:W-:-:S04]  /*2b10*/  LEA R7, R12, R7, 0x18 ;  /* 0x000000070c077211 */ /* 0x001fc800078ec0ff */
[----:B------:R-:W-:Y:S02]  /*2b20*/  LEA R14, R8, R7, 0x2 ;  /* 0x00000007080e7211 */ /* 0x000fe400078e10ff */
[----:B------:R-:W0:Y:S03]  /*2b30*/  LDC.64 R6, c[0x0][0x388] ;  /* 0x0000e200ff067b82 */ /* 0x000e260000000a00 */
[----:B------:R-:W0:Y:S02]  /*2b40*/  LDS R11, [R14] ;  /* 0x000000000e0b7984 */ /* 0x000e240000000800 */
[----:B0-----:R-:W-:-:S06]  /*2b50*/  IMAD.WIDE R10, R11, 0x4, R6 ;  /* 0x000000040b0a7825 */ /* 0x001fcc00078e0206 */
[----:B------:R-:W2:Y:S01]  /*2b60*/  LDG.E R10, desc[UR10][R10.64] ;  /* 0x0000000a0a0a7981 */ /* 0x000ea2000c1e1900 */
[----:B------:R-:W-:Y:S02]  /*2b70*/  LEA R13, R12, R9, 0x18 ;  /* 0x000000090c0d7211 */ /* 0x000fe400078ec0ff */
[----:B------:R-:W-:-:S03]  /*2b80*/  ISETP.NE.AND P0, PT, R5, 0x1, PT ;  /* 0x000000010500780c */ /* 0x000fc60003f05270 */
[----:B------:R-:W-:-:S05]  /*2b90*/  IMAD R13, R8, 0x4, R13 ;  /* 0x00000004080d7824 */ /* 0x000fca00078e020d */
[----:B------:R-:W2:Y:S02]  /*2ba0*/  LDS R8, [R13] ;  /* 0x000000000d087984 */ /* 0x000ea40000000800 */
[----:B--2---:R-:W-:-:S03]  /*2bb0*/  FFMA R23, R8, R10, R23 ;  /* 0x0000000a08177223 */ /* 0x004fc60000000017 */
[----:B------:R-:W-:Y:S05]  /*2bc0*/  @!P0 BRA `(.L_x_30) ;  /* 0x00000000002c8947 */ /* 0x000fea0003800000 */
[----:B------:R-:W-:Y:S01]  /*2bd0*/  ISETP.NE.AND P0, PT, R5, 0x2, PT ;  /* 0x000000020500780c */ /* 0x000fe20003f05270 */
[----:B------:R-:W0:Y:S04]  /*2be0*/  LDS R9, [R14+0x4] ;  /* 0x000004000e097984 */ /* 0x000e280000000800 */
[----:B------:R-:W-:Y:S08]  /*2bf0*/  LDS R10, [R13+0x4] ;  /* 0x000004000d0a7984 */ /* 0x000ff00000000800 */
[----:B------:R-:W2:Y:S04]  /*2c00*/  @P0 LDS R5, [R14+0x8] ;  /* 0x000008000e050984 */ /* 0x000ea80000000800 */
[----:B------:R-:W3:Y:S01]  /*2c10*/  @P0 LDS R12, [R13+0x8] ;  /* 0x000008000d0c0984 */ /* 0x000ee20000000800 */
[----:B0-----:R-:W-:-:S06]  /*2c20*/  IMAD.WIDE R8, R9, 0x4, R6 ;  /* 0x0000000409087825 */ /* 0x001fcc00078e0206 */
[----:B------:R-:W4:Y:S01]  /*2c30*/  LDG.E R8, desc[UR10][R8.64] ;  /* 0x0000000a08087981 */ /* 0x000f22000c1e1900 */
[----:B--2---:R-:W-:-:S06]  /*2c40*/  @P0 IMAD.WIDE R6, R5, 0x4, R6 ;  /* 0x0000000405060825 */ /* 0x004fcc00078e0206 */
[----:B------:R-:W3:Y:S01]  /*2c50*/  @P0 LDG.E R6, desc[UR10][R6.64] ;  /* 0x0000000a06060981 */ /* 0x000ee2000c1e1900 */
[----:B----4-:R-:W-:-:S04]  /*2c60*/  FFMA R23, R10, R8, R23 ;  /* 0x000000080a177223 */ /* 0x010fc80000000017 */
[----:B---3--:R-:W-:-:S07]  /*2c70*/  @P0 FFMA R23, R12, R6, R23 ;  /* 0x000000060c170223 */ /* 0x008fce0000000017 */
.L_x_30:
[----:B------:R0:W-:Y:S02]  /*2c80*/  STS [UR9], R23 ;  /* 0x00000017ff007988 */ /* 0x0001e40008000809 */
.L_x_27:
[----:B------:R-:W-:Y:S02]  /*2c90*/  FSETP.GEU.AND P0, PT, R2, R23, PT ;  /* 0x000000170200720b */ /* 0x000fe40003f0e000 */
[----:B------:R-:W-:Y:S02]  /*2ca0*/  IADD3 R3, PT, PT, R4, R3, RZ ;  /* 0x0000000304037210 */ /* 0x000fe40007ffe0ff */
[----:B------:R-:W-:Y:S01]  /*2cb0*/  FSEL R2, R23, R2, !P0 ;  /* 0x0000000217027208 */ /* 0x000fe20004000000 */
[----:B------:R-:W-:Y:S08]  /*2cc0*/  BRA.U UP0, `(.L_x_33) ;  /* 0xfffffff100447547 */ /* 0x000ff0000b83ffff */
.L_x_0:
[----:B------:R-:W1:Y:S02]  /*2cd0*/  LDC.64 R4, c[0x0][0x3b0] ;  /* 0x0000ec00ff047b82 */ /* 0x000e640000000a00 */
[----:B-1----:R-:W-:-:S05]  /*2ce0*/  IMAD.WIDE.U32 R4, R0, 0x4, R4 ;  /* 0x0000000400047825 */ /* 0x002fca00078e0004 */
[----:B------:R-:W-:Y:S01]  /*2cf0*/  STG.E desc[UR10][R4.64], R2 ;  /* 0x0000000204007986 */ /* 0x000fe2000c10190a */
[----:B------:R-:W-:Y:S05]  /*2d00*/  EXIT ;  /* 0x000000000000794d */ /* 0x000fea0003800000 */
.L_x_34:
[----:B------:R-:W-:-:S00]  /*2d10*/  BRA `(.L_x_34) ;  /* 0xfffffffc00fc7947 */ /* 0x000fc0000383ffff */
[----:B------:R-:W-:-:S00]  /*2d20*/  NOP ;  /* 0x0000000000007918 */ /* 0x000fc00000000000 */
        /* <DEDUP_REMOVED lines=13> */
.L_x_35:


//--------------------- .nv.shared._Z9func_pecrPfS_iiiiiiiiS_ --------------------------
	.section	.nv.shared._Z9func_pecrPfS_iiiiiiiiS_,"aw",@nobits
	.sectionflags	@""
	.align	4
.nv.shared._Z9func_pecrPfS_iiiiiiiiS_:
	.zero		12016


//--------------------- .nv.shared.reserved.0     --------------------------
	.section	.nv.shared.reserved.0,"aw",@nobits
	.weak		__nv_reservedSMEM_offset_0_alias
	.size		__nv_reservedSMEM_offset_0_alias, 0, 64
	.other		__nv_reservedSMEM_offset_0_alias,@"STO_CUDA_RESERVED_SHARED STV_DEFAULT"
__nv_reservedSMEM_offset_0_alias:
	.zero		0
	.zero		64


//--------------------- .nv.constant0._Z9func_pecrPfS_iiiiiiiiS_ --------------------------
	.section	.nv.constant0._Z9func_pecrPfS_iiiiiiiiS_,"a",@progbits
	.sectionflags	@""
	.align	4
.nv.constant0._Z9func_pecrPfS_iiiiiiiiS_:
	.zero		952


//--------------------- SYMBOLS --------------------------

	.type		.nv.reservedSmem.offset0,@object
	.size		.nv.reservedSmem.offset0,0x4
	.type		.nv.reservedSmem.cap,@object
	.size		.nv.reservedSmem.cap,0x4
